	.target	sm_90a

	.elftype	@"ET_EXEC"


//--------------------- .note.nv.tkinfo           --------------------------
	.section	.note.nv.tkinfo,"",@"SHT_NOTE"
	.sectionflags	@"SHF_NOTE_NV_TKINFO"
	.tkinfo
        /*0018*/ 	.word	0x00000002
        /*0030*/ 	.string	""
        /*0030*/ 	.string	"ptxas"
        /*0030*/ 	.string	"Cuda compilation tools, release 13.0, V13.0.88"
        /*0030*/ 	.string	"Build cuda_13.0.r13.0/compiler.36424714_0"
        /*0030*/ 	.string	"-arch sm_90a -m 64 "



//--------------------- .note.nv.cuinfo           --------------------------
	.section	.note.nv.cuinfo,"",@"SHT_NOTE"
	.sectionflags	@"SHF_NOTE_NV_CUINFO"
        /*0018*/ 	.short	0x0002
        /*001a*/ 	.short	0x005a
        /*001c*/ 	.short	0x0082
	.zero		2


//--------------------- .nv.info                  --------------------------
	.section	.nv.info,"",@"SHT_CUDA_INFO"
	.align	4


	//----- nvinfo : EIATTR_REGCOUNT
	.align		4
        /*0000*/ 	.byte	0x04, 0x2f
        /*0002*/ 	.short	(.L_15 - .L_14)
	.align		4
.L_14:
        /*0004*/ 	.word	index@(_ZN7cutlass13device_kernelINS_4gemm6kernel13GemmUniversalIN4cute5tupleIJiiiiEEENS1_10collective13CollectiveMmaINS1_34MainloopSm90TmaGmmaWarpSpecializedILi5ENS5_IJNS4_1CILi2EEENSA_ILi1EEESC_EEENS1_32KernelTmaWarpSpecializedPingpongEEENS5_IJNSA_ILi64EEENSA_ILi256EEESG_EEENS_10tfloat32_tENS5_IJlSC_lEEESJ_SK_NS4_8TiledMMAINS4_8MMA_AtomIJNS4_4SM904GMMA30MMA_64x256x8_F32TF32TF32_SS_TNILNSO_7ScaleInE1ELSQ_1EEEEEENS4_6LayoutINS5_IJSC_SC_SC_EEENS5_IJNSA_ILi0EEESV_SV_EEEEENS5_IJNS4_10UnderscoreESY_SY_EEEEENS4_13SM90_TMA_LOADENS4_14ComposedLayoutINS4_7SwizzleILi3ELi4ELi3EEENS4_18smem_ptr_flag_bitsILi32EEENST_INS5_IJNSA_ILi8EEENSA_ILi32EEEEEENS5_IJS18_SC_EEEEEEEvNS4_8identityENS4_23SM90_TMA_LOAD_MULTICASTES1C_vS1D_EENS_8epilogue10collective6detail29Sm90TmaWarpSpecializedAdapterINS1H_15DefaultEpilogueISJ_SK_SK_NS1G_6thread17LinearCombinationISJ_Li1EffLNS1L_9ScaleType4KindE0ELNS_15FloatRoundStyleE2ESJ_EENS1_15EpilogueDefaultEEEEEvvEEEEvNT_6ParamsE)
        /*0008*/ 	.word	0x000000a8


	//----- nvinfo : EIATTR_FRAME_SIZE
	.align		4
.L_15:
        /*000c*/ 	.byte	0x04, 0x11
        /*000e*/ 	.short	(.L_17 - .L_16)
	.align		4
.L_16:
        /*0010*/ 	.word	index@(_ZN7cutlass13device_kernelINS_4gemm6kernel13GemmUniversalIN4cute5tupleIJiiiiEEENS1_10collective13CollectiveMmaINS1_34MainloopSm90TmaGmmaWarpSpecializedILi5ENS5_IJNS4_1CILi2EEENSA_ILi1EEESC_EEENS1_32KernelTmaWarpSpecializedPingpongEEENS5_IJNSA_ILi64EEENSA_ILi256EEESG_EEENS_10tfloat32_tENS5_IJlSC_lEEESJ_SK_NS4_8TiledMMAINS4_8MMA_AtomIJNS4_4SM904GMMA30MMA_64x256x8_F32TF32TF32_SS_TNILNSO_7ScaleInE1ELSQ_1EEEEEENS4_6LayoutINS5_IJSC_SC_SC_EEENS5_IJNSA_ILi0EEESV_SV_EEEEENS5_IJNS4_10UnderscoreESY_SY_EEEEENS4_13SM90_TMA_LOADENS4_14ComposedLayoutINS4_7SwizzleILi3ELi4ELi3EEENS4_18smem_ptr_flag_bitsILi32EEENST_INS5_IJNSA_ILi8EEENSA_ILi32EEEEEENS5_IJS18_SC_EEEEEEEvNS4_8identityENS4_23SM90_TMA_LOAD_MULTICASTES1C_vS1D_EENS_8epilogue10collective6detail29Sm90TmaWarpSpecializedAdapterINS1H_15DefaultEpilogueISJ_SK_SK_NS1G_6thread17LinearCombinationISJ_Li1EffLNS1L_9ScaleType4KindE0ELNS_15FloatRoundStyleE2ESJ_EENS1_15EpilogueDefaultEEEEEvvEEEEvNT_6ParamsE)
        /*0014*/ 	.word	0x00000008


	//----- nvinfo : EIATTR_MIN_STACK_SIZE
	.align		4
.L_17:
        /*0018*/ 	.byte	0x04, 0x12
        /*001a*/ 	.short	(.L_19 - .L_18)
	.align		4
.L_18:
        /*001c*/ 	.word	index@(_ZN7cutlass13device_kernelINS_4gemm6kernel13GemmUniversalIN4cute5tupleIJiiiiEEENS1_10collective13CollectiveMmaINS1_34MainloopSm90TmaGmmaWarpSpecializedILi5ENS5_IJNS4_1CILi2EEENSA_ILi1EEESC_EEENS1_32KernelTmaWarpSpecializedPingpongEEENS5_IJNSA_ILi64EEENSA_ILi256EEESG_EEENS_10tfloat32_tENS5_IJlSC_lEEESJ_SK_NS4_8TiledMMAINS4_8MMA_AtomIJNS4_4SM904GMMA30MMA_64x256x8_F32TF32TF32_SS_TNILNSO_7ScaleInE1ELSQ_1EEEEEENS4_6LayoutINS5_IJSC_SC_SC_EEENS5_IJNSA_ILi0EEESV_SV_EEEEENS5_IJNS4_10UnderscoreESY_SY_EEEEENS4_13SM90_TMA_LOADENS4_14ComposedLayoutINS4_7SwizzleILi3ELi4ELi3EEENS4_18smem_ptr_flag_bitsILi32EEENST_INS5_IJNSA_ILi8EEENSA_ILi32EEEEEENS5_IJS18_SC_EEEEEEEvNS4_8identityENS4_23SM90_TMA_LOAD_MULTICASTES1C_vS1D_EENS_8epilogue10collective6detail29Sm90TmaWarpSpecializedAdapterINS1H_15DefaultEpilogueISJ_SK_SK_NS1G_6thread17LinearCombinationISJ_Li1EffLNS1L_9ScaleType4KindE0ELNS_15FloatRoundStyleE2ESJ_EENS1_15EpilogueDefaultEEEEEvvEEEEvNT_6ParamsE)
        /*0020*/ 	.word	0x00000008
.L_19:


//--------------------- .nv.compat                --------------------------
	.section	.nv.compat,"",@"SHT_CUDA_COMPAT_INFO"
	.align	4
        /*0000*/ 	.byte	0x02, 0x09, 0x01, 0x00, 0x02, 0x02, 0x04, 0x00, 0x02, 0x05, 0x05, 0x00, 0x03, 0x07, 0x01, 0x01
        /*0010*/ 	.byte	0x02, 0x03, 0x01, 0x00, 0x02, 0x06, 0x01, 0x00, 0x04, 0x0b, 0x08, 0x00, 0x00, 0x00, 0x00, 0x00
        /*0020*/ 	.byte	0x00, 0x00, 0x00, 0x00


//--------------------- .nv.info._ZN7cutlass13device_kernelINS_4gemm6kernel13GemmUniversalIN4cute5tupleIJiiiiEEENS1_10collective13CollectiveMmaINS1_34MainloopSm90TmaGmmaWarpSpecializedILi5ENS5_IJNS4_1CILi2EEENSA_ILi1EEESC_EEENS1_32KernelTmaWarpSpecializedPingpongEEENS5_IJNSA_ILi64EEENSA_ILi256EEESG_EEENS_10tfloat32_tENS5_IJlSC_lEEESJ_SK_NS4_8TiledMMAINS4_8MMA_AtomIJNS4_4SM904GMMA30MMA_64x256x8_F32TF32TF32_SS_TNILNSO_7ScaleInE1ELSQ_1EEEEEENS4_6LayoutINS5_IJSC_SC_SC_EEENS5_IJNSA_ILi0EEESV_SV_EEEEENS5_IJNS4_10UnderscoreESY_SY_EEEEENS4_13SM90_TMA_LOADENS4_14ComposedLayoutINS4_7SwizzleILi3ELi4ELi3EEENS4_18smem_ptr_flag_bitsILi32EEENST_INS5_IJNSA_ILi8EEENSA_ILi32EEEEEENS5_IJS18_SC_EEEEEEEvNS4_8identityENS4_23SM90_TMA_LOAD_MULTICASTES1C_vS1D_EENS_8epilogue10collective6detail29Sm90TmaWarpSpecializedAdapterINS1H_15DefaultEpilogueISJ_SK_SK_NS1G_6thread17LinearCombinationISJ_Li1EffLNS1L_9ScaleType4KindE0ELNS_15FloatRoundStyleE2ESJ_EENS1_15EpilogueDefaultEEEEEvvEEEEvNT_6ParamsE --------------------------
	.section	.nv.info._ZN7cutlass13device_kernelINS_4gemm6kernel13GemmUniversalIN4cute5tupleIJiiiiEEENS1_10collective13CollectiveMmaINS1_34MainloopSm90TmaGmmaWarpSpecializedILi5ENS5_IJNS4_1CILi2EEENSA_ILi1EEESC_EEENS1_32KernelTmaWarpSpecializedPingpongEEENS5_IJNSA_ILi64EEENSA_ILi256EEESG_EEENS_10tfloat32_tENS5_IJlSC_lEEESJ_SK_NS4_8TiledMMAINS4_8MMA_AtomIJNS4_4SM904GMMA30MMA_64x256x8_F32TF32TF32_SS_TNILNSO_7ScaleInE1ELSQ_1EEEEEENS4_6LayoutINS5_IJSC_SC_SC_EEENS5_IJNSA_ILi0EEESV_SV_EEEEENS5_IJNS4_10UnderscoreESY_SY_EEEEENS4_13SM90_TMA_LOADENS4_14ComposedLayoutINS4_7SwizzleILi3ELi4ELi3EEENS4_18smem_ptr_flag_bitsILi32EEENST_INS5_IJNSA_ILi8EEENSA_ILi32EEEEEENS5_IJS18_SC_EEEEEEEvNS4_8identityENS4_23SM90_TMA_LOAD_MULTICASTES1C_vS1D_EENS_8epilogue10collective6detail29Sm90TmaWarpSpecializedAdapterINS1H_15DefaultEpilogueISJ_SK_SK_NS1G_6thread17LinearCombinationISJ_Li1EffLNS1L_9ScaleType4KindE0ELNS_15FloatRoundStyleE2ESJ_EENS1_15EpilogueDefaultEEEEEvvEEEEvNT_6ParamsE,"",@"SHT_CUDA_INFO"
	.sectionflags	@""
	.align	4


	//----- nvinfo : EIATTR_CUDA_API_VERSION
	.align		4
        /*0000*/ 	.byte	0x04, 0x37
        /*0002*/ 	.short	(.L_21 - .L_20)
.L_20:
        /*0004*/ 	.word	0x00000082


	//----- nvinfo : EIATTR_KPARAM_INFO
	.align		4
.L_21:
        /*0008*/ 	.byte	0x04, 0x17
        /*000a*/ 	.short	(.L_23 - .L_22)
.L_22:
        /*000c*/ 	.word	0x00000000
        /*0010*/ 	.short	0x0000
        /*0012*/ 	.short	0x0070
        /*0014*/ 	.byte	0x00, 0xf0, 0x01, 0x10


	//----- nvinfo : EIATTR_SPARSE_MMA_MASK
	.align		4
.L_23:
        /*0018*/ 	.byte	0x03, 0x50
        /*001a*/ 	.short	0x0000


	//----- nvinfo : EIATTR_MAXREG_COUNT
	.align		4
        /*001c*/ 	.byte	0x03, 0x1b
        /*001e*/ 	.short	0x00a8


	//----- nvinfo : EIATTR_NUM_BARRIERS
	.align		4
        /*0020*/ 	.byte	0x02, 0x4c
        /*0022*/ 	.byte	0x01
	.zero		1


	//----- nvinfo : EIATTR_EXTERNS
	.align		4
        /*0024*/ 	.byte	0x04, 0x0f
        /*0026*/ 	.short	(.L_25 - .L_24)


	//   ....[0]....
	.align		4
.L_24:
        /*0028*/ 	.word	index@(__assertfail)


	//----- nvinfo : EIATTR_ANNOTATIONS
	.align		4
.L_25:
        /*002c*/ 	.byte	0x04, 0x55
        /*002e*/ 	.short	(.L_27 - .L_26)


	//   ....[0]....
.L_26:
        /*0030*/ 	.word	0x00000001
        /*0034*/ 	.byte	0xd0, 0x0d, 0x00, 0x00, 0x01, 0x00, 0x00, 0x00, 0x60, 0xa3, 0x00, 0x00, 0x01, 0x00, 0x00, 0x00
        /*0044*/ 	.byte	0xa0, 0xb0, 0x00, 0x00


	//----- nvinfo : EIATTR_MERCURY_ISA_VERSION
	.align		4
.L_27:
        /*0048*/ 	.byte	0x03, 0x5f
        /*004a*/ 	.short	0x0101


	//----- nvinfo : EIATTR_INT_WARP_WIDE_INSTR_OFFSETS
	.align		4
        /*004c*/ 	.byte	0x04, 0x31
        /*004e*/ 	.short	(.L_29 - .L_28)


	//   ....[0]....
.L_28:
        /*0050*/ 	.word	0x00000550


	//   ....[1]....
        /*0054*/ 	.word	0x00000580


	//   ....[2]....
        /*0058*/ 	.word	0x000005c0


	//   ....[3]....
        /*005c*/ 	.word	0x000006f0


	//   ....[4]....
        /*0060*/ 	.word	0x00000700


	//   ....[5]....
        /*0064*/ 	.word	0x00000710


	//   ....[6]....
        /*0068*/ 	.word	0x000007b0


	//   ....[7]....
        /*006c*/ 	.word	0x000007f0


	//   ....[8]....
        /*0070*/ 	.word	0x000024a0


	//----- nvinfo : EIATTR_COOP_GROUP_MASK_REGIDS
	.align		4
.L_29:
        /*0074*/ 	.byte	0x04, 0x29
        /*0076*/ 	.short	(.L_31 - .L_30)


	//   ....[0]....
.L_30:
        /*0078*/ 	.word	0xffffffff


	//   ....[1]....
        /*007c*/ 	.word	0xffffffff


	//   ....[2]....
        /*0080*/ 	.word	0xffffffff


	//   ....[3]....
        /*0084*/ 	.word	0xffffffff


	//   ....[4]....
        /*0088*/ 	.word	0xffffffff


	//   ....[5]....
        /*008c*/ 	.word	0xffffffff


	//   ....[6]....
        /*0090*/ 	.word	0xffffffff


	//----- nvinfo : EIATTR_COOP_GROUP_INSTR_OFFSETS
	.align		4
.L_31:
        /*0094*/ 	.byte	0x04, 0x28
        /*0096*/ 	.short	(.L_33 - .L_32)


	//   ....[0]....
.L_32:
        /*0098*/ 	.word	0x00000070


	//   ....[1]....
        /*009c*/ 	.word	0x00000080


	//   ....[2]....
        /*00a0*/ 	.word	0x00000140


	//   ....[3]....
        /*00a4*/ 	.word	0x00000310


	//   ....[4]....
        /*00a8*/ 	.word	0x00000350


	//   ....[5]....
        /*00ac*/ 	.word	0x00000730


	//   ....[6]....
        /*00b0*/ 	.word	0x00000970


	//----- nvinfo : EIATTR_REG_RECONFIG
	.align		4
.L_33:
        /*00b4*/ 	.byte	0x01, 0x54
	.zero		2


	//----- nvinfo : EIATTR_SYSCALL_OFFSETS
	.align		4
        /*00b8*/ 	.byte	0x04, 0x46
        /*00ba*/ 	.short	(.L_35 - .L_34)


	//   ....[0]....
.L_34:
        /*00bc*/ 	.word	0x00001800


	//----- nvinfo : EIATTR_MBARRIER_INSTR_OFFSETS
	.align		4
.L_35:
        /*00c0*/ 	.byte	0x04, 0x39
        /*00c2*/ 	.short	(.L_37 - .L_36)


	//   ....[0]....
.L_36:
        /*00c4*/ 	.word	0x00000260
        /*00c8*/ 	.word	0x000000ff
        /*00cc*/ 	.word	0x00000000
        /*00d0*/ 	.short	0x0100
        /*00d2*/ 	.byte	0x08
	.zero		1


	//   ....[1]....
        /*00d4*/ 	.word	0x00000270
        /*00d8*/ 	.word	0x000000ff
        /*00dc*/ 	.word	0x00000028
        /*00e0*/ 	.short	0x0100
        /*00e2*/ 	.byte	0x08
	.zero		1


	//   ....[2]....
        /*00e4*/ 	.word	0x00000280
        /*00e8*/ 	.word	0x000000ff
        /*00ec*/ 	.word	0x00000008
        /*00f0*/ 	.short	0x0100
        /*00f2*/ 	.byte	0x08
	.zero		1


	//   ....[3]....
        /*00f4*/ 	.word	0x00000290
        /*00f8*/ 	.word	0x000000ff
        /*00fc*/ 	.word	0x00000030
        /*0100*/ 	.short	0x0100
        /*0102*/ 	.byte	0x08
	.zero		1


	//   ....[4]....
        /*0104*/ 	.word	0x000002a0
        /*0108*/ 	.word	0x000000ff
        /*010c*/ 	.word	0x00000010
        /*0110*/ 	.short	0x0100
        /*0112*/ 	.byte	0x08
	.zero		1


	//   ....[5]....
        /*0114*/ 	.word	0x000002b0
        /*0118*/ 	.word	0x000000ff
        /*011c*/ 	.word	0x00000038
        /*0120*/ 	.short	0x0100
        /*0122*/ 	.byte	0x08
	.zero		1


	//   ....[6]....
        /*0124*/ 	.word	0x000002c0
        /*0128*/ 	.word	0x000000ff
        /*012c*/ 	.word	0x00000018
        /*0130*/ 	.short	0x0100
        /*0132*/ 	.byte	0x08
	.zero		1


	//   ....[7]....
        /*0134*/ 	.word	0x000002d0
        /*0138*/ 	.word	0x000000ff
        /*013c*/ 	.word	0x00000040
        /*0140*/ 	.short	0x0100
        /*0142*/ 	.byte	0x08
	.zero		1


	//   ....[8]....
        /*0144*/ 	.word	0x000002e0
        /*0148*/ 	.word	0x000000ff
        /*014c*/ 	.word	0x00000020
        /*0150*/ 	.short	0x0100
        /*0152*/ 	.byte	0x08
	.zero		1


	//   ....[9]....
        /*0154*/ 	.word	0x000002f0
        /*0158*/ 	.word	0x000000ff
        /*015c*/ 	.word	0x00000048
        /*0160*/ 	.short	0x0100
        /*0162*/ 	.byte	0x08
	.zero		1


	//   ....[10]....
        /*0164*/ 	.word	0x00000820
        /*0168*/ 	.word	0x000000ff
        /*016c*/ 	.word	0x00000080
        /*0170*/ 	.short	0x0100
        /*0172*/ 	.byte	0x08
	.zero		1


	//   ....[11]....
        /*0174*/ 	.word	0x000008b0
        /*0178*/ 	.word	0x000000ff
        /*017c*/ 	.word	0x00000088
        /*0180*/ 	.short	0x0100
        /*0182*/ 	.byte	0x08
	.zero		1


	//   ....[12]....
        /*0184*/ 	.word	0x000008f0
        /*0188*/ 	.word	0x000000ff
        /*018c*/ 	.word	0x00000060
        /*0190*/ 	.short	0x0100
        /*0192*/ 	.byte	0x09
	.zero		1


	//   ....[13]....
        /*0194*/ 	.word	0x00000900
        /*0198*/ 	.word	0x000000ff
        /*019c*/ 	.word	0x00000068
        /*01a0*/ 	.short	0x0100
        /*01a2*/ 	.byte	0x09
	.zero		1


	//   ....[14]....
        /*01a4*/ 	.word	0x00000910
        /*01a8*/ 	.word	0x000000ff
        /*01ac*/ 	.word	0x00000070
        /*01b0*/ 	.short	0x0100
        /*01b2*/ 	.byte	0x09
	.zero		1


	//   ....[15]....
        /*01b4*/ 	.word	0x00000920
        /*01b8*/ 	.word	0x000000ff
        /*01bc*/ 	.word	0x00000078
        /*01c0*/ 	.short	0x0100
        /*01c2*/ 	.byte	0x09
	.zero		1


	//   ....[16]....
        /*01c4*/ 	.word	0x000016e0
        /*01c8*/ 	.word	0x0000009f
        /*01cc*/ 	.word	0x00000000
        /*01d0*/ 	.short	0x010a
        /*01d2*/ 	.byte	0x2a
	.zero		1


	//   ....[17]....
        /*01d4*/ 	.word	0x00001880
        /*01d8*/ 	.word	0x00000003
        /*01dc*/ 	.word	0x00000000
        /*01e0*/ 	.short	0x010a
        /*01e2*/ 	.byte	0x3f
	.zero		1


	//   ....[18]....
        /*01e4*/ 	.word	0x000018e0
        /*01e8*/ 	.word	0x00000003
        /*01ec*/ 	.word	0x00000000
        /*01f0*/ 	.short	0x010a
        /*01f2*/ 	.byte	0x3f
	.zero		1


	//   ....[19]....
        /*01f4*/ 	.word	0x00001e70
        /*01f8*/ 	.word	0x000000ff
        /*01fc*/ 	.word	0x00000000
        /*0200*/ 	.short	0x010a
        /*0202*/ 	.byte	0x07
	.zero		1


	//   ....[20]....
        /*0204*/ 	.word	0x00001eb0
        /*0208*/ 	.word	0x000000ff
        /*020c*/ 	.word	0x00000000
        /*0210*/ 	.short	0x010a
        /*0212*/ 	.byte	0x07
	.zero		1


	//   ....[21]....
        /*0214*/ 	.word	0x00002340
        /*0218*/ 	.word	0x00000005
        /*021c*/ 	.word	0x00000000
        /*0220*/ 	.short	0x0101
        /*0222*/ 	.byte	0x3f
	.zero		1


	//   ....[22]....
        /*0224*/ 	.word	0x00002440
        /*0228*/ 	.word	0x000000a0
        /*022c*/ 	.word	0x00000000
        /*0230*/ 	.short	0x0101
        /*0232*/ 	.byte	0x2d
	.zero		1


	//   ....[23]....
        /*0234*/ 	.word	0x00002540
        /*0238*/ 	.word	0x00000003
        /*023c*/ 	.word	0x00000000
        /*0240*/ 	.short	0x0101
        /*0242*/ 	.byte	0x3f
	.zero		1


	//   ....[24]....
        /*0244*/ 	.word	0x00002600
        /*0248*/ 	.word	0x0000009f
        /*024c*/ 	.word	0x00000010
        /*0250*/ 	.short	0x010a
        /*0252*/ 	.byte	0x2a
	.zero		1


	//   ....[25]....
        /*0254*/ 	.word	0x0000a380
        /*0258*/ 	.word	0x000000a2
        /*025c*/ 	.word	0x00000000
        /*0260*/ 	.short	0x0101
        /*0262*/ 	.byte	0x2d
	.zero		1


	//   ....[26]....
        /*0264*/ 	.word	0x0000ad20
        /*0268*/ 	.word	0x0000000c
        /*026c*/ 	.word	0x00000028
        /*0270*/ 	.short	0x010a
        /*0272*/ 	.byte	0x3f
	.zero		1


	//   ....[27]....
        /*0274*/ 	.word	0x0000b1b0
        /*0278*/ 	.word	0x00000005
        /*027c*/ 	.word	0x00000088
        /*0280*/ 	.short	0x0101
        /*0282*/ 	.byte	0x3f
	.zero		1


	//   ....[28]....
        /*0284*/ 	.word	0x0000b940
        /*0288*/ 	.word	0x00000009
        /*028c*/ 	.word	0x00000000
        /*0290*/ 	.short	0x010a
        /*0292*/ 	.byte	0x3f
	.zero		1


	//   ....[29]....
        /*0294*/ 	.word	0x0000b9c0
        /*0298*/ 	.word	0x00000008
        /*029c*/ 	.word	0x00000000
        /*02a0*/ 	.short	0x010a
        /*02a2*/ 	.byte	0x3f
	.zero		1


	//   ....[30]....
        /*02a4*/ 	.word	0x0000ba50
        /*02a8*/ 	.word	0x00000009
        /*02ac*/ 	.word	0x00000000
        /*02b0*/ 	.short	0x010a
        /*02b2*/ 	.byte	0x3f
	.zero		1


	//   ....[31]....
        /*02b4*/ 	.word	0x0000bae0
        /*02b8*/ 	.word	0x00000006
        /*02bc*/ 	.word	0x00000000
        /*02c0*/ 	.short	0x010a
        /*02c2*/ 	.byte	0x3f
	.zero		1


	//   ....[32]....
        /*02c4*/ 	.word	0x0000bb70
        /*02c8*/ 	.word	0x00000003
        /*02cc*/ 	.word	0x00000000
        /*02d0*/ 	.short	0x010a
        /*02d2*/ 	.byte	0x3f
	.zero		1


	//   ....[33]....
        /*02d4*/ 	.word	0x0000bbd0
        /*02d8*/ 	.word	0x000000a1
        /*02dc*/ 	.word	0x00000000
        /*02e0*/ 	.short	0x010a
        /*02e2*/ 	.byte	0x3f
	.zero		1


	//   ....[34]....
        /*02e4*/ 	.word	0x0000bc20
        /*02e8*/ 	.word	0x00000003
        /*02ec*/ 	.word	0x00000000
        /*02f0*/ 	.short	0x010a
        /*02f2*/ 	.byte	0x3f
	.zero		1


	//   ....[35]....
        /*02f4*/ 	.word	0x0000bc80
        /*02f8*/ 	.word	0x00000005
        /*02fc*/ 	.word	0x00000000
        /*0300*/ 	.short	0x010a
        /*0302*/ 	.byte	0x3f
	.zero		1


	//   ....[36]....
        /*0304*/ 	.word	0x0000bcd0
        /*0308*/ 	.word	0x000000a1
        /*030c*/ 	.word	0x00000010
        /*0310*/ 	.short	0x010a
        /*0312*/ 	.byte	0x3f
	.zero		1


	//   ....[37]....
        /*0314*/ 	.word	0x0000bda0
        /*0318*/ 	.word	0x0000000c
        /*031c*/ 	.word	0x00000028
        /*0320*/ 	.short	0x010a
        /*0322*/ 	.byte	0x3f
	.zero		1


	//   ....[38]....
        /*0324*/ 	.word	0x0000be70
        /*0328*/ 	.word	0x00000009
        /*032c*/ 	.word	0x00000000
        /*0330*/ 	.short	0x010a
        /*0332*/ 	.byte	0x3f
	.zero		1


	//   ....[39]....
        /*0334*/ 	.word	0x0000bec0
        /*0338*/ 	.word	0x00000008
        /*033c*/ 	.word	0x00000000
        /*0340*/ 	.short	0x010a
        /*0342*/ 	.byte	0x3f
	.zero		1


	//   ....[40]....
        /*0344*/ 	.word	0x0000bf10
        /*0348*/ 	.word	0x00000009
        /*034c*/ 	.word	0x00000000
        /*0350*/ 	.short	0x010a
        /*0352*/ 	.byte	0x3f
	.zero		1


	//   ....[41]....
        /*0354*/ 	.word	0x0000bf60
        /*0358*/ 	.word	0x00000006
        /*035c*/ 	.word	0x00000000
        /*0360*/ 	.short	0x010a
        /*0362*/ 	.byte	0x3f
	.zero		1


	//----- nvinfo : EIATTR_NUM_MBARRIERS
	.align		4
.L_37:
        /*0364*/ 	.byte	0x03, 0x38
        /*0366*/ 	.short	0x0010


	//----- nvinfo : EIATTR_EXIT_INSTR_OFFSETS
	.align		4
        /*0368*/ 	.byte	0x04, 0x1c
        /*036a*/ 	.short	(.L_39 - .L_38)


	//   ....[0]....
.L_38:
        /*036c*/ 	.word	0x00001410


	//   ....[1]....
        /*0370*/ 	.word	0x00001470


	//   ....[2]....
        /*0374*/ 	.word	0x0000aa10


	//   ....[3]....
        /*0378*/ 	.word	0x0000aa40


	//   ....[4]....
        /*037c*/ 	.word	0x0000bbc0


	//----- nvinfo : EIATTR_MAX_THREADS
	.align		4
.L_39:
        /*0380*/ 	.byte	0x04, 0x05
        /*0382*/ 	.short	(.L_41 - .L_40)
.L_40:
        /*0384*/ 	.word	0x00000180
        /*0388*/ 	.word	0x00000001
        /*038c*/ 	.word	0x00000001


	//----- nvinfo : EIATTR_CRS_STACK_SIZE
	.align		4
.L_41:
        /*0390*/ 	.byte	0x04, 0x1e
        /*0392*/ 	.short	(.L_43 - .L_42)
.L_42:
        /*0394*/ 	.word	0x00000000


	//----- nvinfo : EIATTR_CBANK_PARAM_SIZE
	.align		4
.L_43:
        /*0398*/ 	.byte	0x03, 0x19
        /*039a*/ 	.short	0x0470


	//----- nvinfo : EIATTR_PARAM_CBANK
	.align		4
        /*039c*/ 	.byte	0x04, 0x0a
        /*039e*/ 	.short	(.L_45 - .L_44)
	.align		4
.L_44:
        /*03a0*/ 	.word	index@(.nv.constant0._ZN7cutlass13device_kernelINS_4gemm6kernel13GemmUniversalIN4cute5tupleIJiiiiEEENS1_10collective13CollectiveMmaINS1_34MainloopSm90TmaGmmaWarpSpecializedILi5ENS5_IJNS4_1CILi2EEENSA_ILi1EEESC_EEENS1_32KernelTmaWarpSpecializedPingpongEEENS5_IJNSA_ILi64EEENSA_ILi256EEESG_EEENS_10tfloat32_tENS5_IJlSC_lEEESJ_SK_NS4_8TiledMMAINS4_8MMA_AtomIJNS4_4SM904GMMA30MMA_64x256x8_F32TF32TF32_SS_TNILNSO_7ScaleInE1ELSQ_1EEEEEENS4_6LayoutINS5_IJSC_SC_SC_EEENS5_IJNSA_ILi0EEESV_SV_EEEEENS5_IJNS4_10UnderscoreESY_SY_EEEEENS4_13SM90_TMA_LOADENS4_14ComposedLayoutINS4_7SwizzleILi3ELi4ELi3EEENS4_18smem_ptr_flag_bitsILi32EEENST_INS5_IJNSA_ILi8EEENSA_ILi32EEEEEENS5_IJS18_SC_EEEEEEEvNS4_8identityENS4_23SM90_TMA_LOAD_MULTICASTES1C_vS1D_EENS_8epilogue10collective6detail29Sm90TmaWarpSpecializedAdapterINS1H_15DefaultEpilogueISJ_SK_SK_NS1G_6thread17LinearCombinationISJ_Li1EffLNS1L_9ScaleType4KindE0ELNS_15FloatRoundStyleE2ESJ_EENS1_15EpilogueDefaultEEEEEvvEEEEvNT_6ParamsE)
        /*03a4*/ 	.short	0x0210
        /*03a6*/ 	.short	0x0470


	//----- nvinfo : EIATTR_SW_WAR
	.align		4
.L_45:
        /*03a8*/ 	.byte	0x04, 0x36
        /*03aa*/ 	.short	(.L_47 - .L_46)
.L_46:
        /*03ac*/ 	.word	0x00000008
.L_47:


//--------------------- .nv.callgraph             --------------------------
	.section	.nv.callgraph,"",@"SHT_CUDA_CALLGRAPH"
	.align	4
	.sectionentsize	8
	.align		4
        /*0000*/ 	.word	0x00000000
	.align		4
        /*0004*/ 	.word	0xffffffff
	.align		4
        /*0008*/ 	.word	index@(_ZN7cutlass13device_kernelINS_4gemm6kernel13GemmUniversalIN4cute5tupleIJiiiiEEENS1_10collective13CollectiveMmaINS1_34MainloopSm90TmaGmmaWarpSpecializedILi5ENS5_IJNS4_1CILi2EEENSA_ILi1EEESC_EEENS1_32KernelTmaWarpSpecializedPingpongEEENS5_IJNSA_ILi64EEENSA_ILi256EEESG_EEENS_10tfloat32_tENS5_IJlSC_lEEESJ_SK_NS4_8TiledMMAINS4_8MMA_AtomIJNS4_4SM904GMMA30MMA_64x256x8_F32TF32TF32_SS_TNILNSO_7ScaleInE1ELSQ_1EEEEEENS4_6LayoutINS5_IJSC_SC_SC_EEENS5_IJNSA_ILi0EEESV_SV_EEEEENS5_IJNS4_10UnderscoreESY_SY_EEEEENS4_13SM90_TMA_LOADENS4_14ComposedLayoutINS4_7SwizzleILi3ELi4ELi3EEENS4_18smem_ptr_flag_bitsILi32EEENST_INS5_IJNSA_ILi8EEENSA_ILi32EEEEEENS5_IJS18_SC_EEEEEEEvNS4_8identityENS4_23SM90_TMA_LOAD_MULTICASTES1C_vS1D_EENS_8epilogue10collective6detail29Sm90TmaWarpSpecializedAdapterINS1H_15DefaultEpilogueISJ_SK_SK_NS1G_6thread17LinearCombinationISJ_Li1EffLNS1L_9ScaleType4KindE0ELNS_15FloatRoundStyleE2ESJ_EENS1_15EpilogueDefaultEEEEEvvEEEEvNT_6ParamsE)
	.align		4
        /*000c*/ 	.word	index@(__assertfail)
	.align		4
        /*0010*/ 	.word	0x00000000
	.align		4
        /*0014*/ 	.word	0xfffffffe
	.align		4
        /*0018*/ 	.word	0x00000000
	.align		4
        /*001c*/ 	.word	0xfffffffd
	.align		4
        /*0020*/ 	.word	0x00000000
	.align		4
        /*0024*/ 	.word	0xfffffffc


//--------------------- .nv.constant4             --------------------------
	.section	.nv.constant4,"a",@progbits
	.align	8
	.align		8
.nv.constant4:
        /*0000*/ 	.dword	__assertfail
	.align		8
        /*0008*/ 	.dword	__unnamed_1
	.align		8
        /*0010*/ 	.dword	_ZN39_INTERNAL_f3ac4959_4_k_cu_b5451bb1_69654cuda3std3__45__cpo5beginE
	.align		8
        /*0018*/ 	.dword	_ZN39_INTERNAL_f3ac4959_4_k_cu_b5451bb1_69654cuda3std3__45__cpo3endE
	.align		8
        /*0020*/ 	.dword	_ZN39_INTERNAL_f3ac4959_4_k_cu_b5451bb1_69654cuda3std3__45__cpo6cbeginE
	.align		8
        /*0028*/ 	.dword	_ZN39_INTERNAL_f3ac4959_4_k_cu_b5451bb1_69654cuda3std3__45__cpo4cendE
	.align		8
        /*0030*/ 	.dword	_ZN39_INTERNAL_f3ac4959_4_k_cu_b5451bb1_69654cuda3std3__441_GLOBAL__N__f3ac4959_4_k_cu_b5451bb1_69656ignoreE
	.align		8
        /*0038*/ 	.dword	_ZN39_INTERNAL_f3ac4959_4_k_cu_b5451bb1_69654cuda3std3__419piecewise_constructE
	.align		8
        /*0040*/ 	.dword	_ZN39_INTERNAL_f3ac4959_4_k_cu_b5451bb1_69654cuda3std3__48in_placeE
	.align		8
        /*0048*/ 	.dword	_ZN39_INTERNAL_f3ac4959_4_k_cu_b5451bb1_69654cuda3std6ranges3__45__cpo4swapE
	.align		8
        /*0050*/ 	.dword	_ZN39_INTERNAL_f3ac4959_4_k_cu_b5451bb1_69654cuda3std6ranges3__45__cpo9iter_moveE
	.align		8
        /*0058*/ 	.dword	_ZN39_INTERNAL_f3ac4959_4_k_cu_b5451bb1_69654cute7productE
	.align		8
        /*0060*/ 	.dword	_ZN39_INTERNAL_f3ac4959_4_k_cu_b5451bb1_69654cute1_E
	.align		8
        /*0068*/ 	.dword	$str$22
	.align		8
        /*0070*/ 	.dword	$str$23


//--------------------- .text._ZN7cutlass13device_kernelINS_4gemm6kernel13GemmUniversalIN4cute5tupleIJiiiiEEENS1_10collective13CollectiveMmaINS1_34MainloopSm90TmaGmmaWarpSpecializedILi5ENS5_IJNS4_1CILi2EEENSA_ILi1EEESC_EEENS1_32KernelTmaWarpSpecializedPingpongEEENS5_IJNSA_ILi64EEENSA_ILi256EEESG_EEENS_10tfloat32_tENS5_IJlSC_lEEESJ_SK_NS4_8TiledMMAINS4_8MMA_AtomIJNS4_4SM904GMMA30MMA_64x256x8_F32TF32TF32_SS_TNILNSO_7ScaleInE1ELSQ_1EEEEEENS4_6LayoutINS5_IJSC_SC_SC_EEENS5_IJNSA_ILi0EEESV_SV_EEEEENS5_IJNS4_10UnderscoreESY_SY_EEEEENS4_13SM90_TMA_LOADENS4_14ComposedLayoutINS4_7SwizzleILi3ELi4ELi3EEENS4_18smem_ptr_flag_bitsILi32EEENST_INS5_IJNSA_ILi8EEENSA_ILi32EEEEEENS5_IJS18_SC_EEEEEEEvNS4_8identityENS4_23SM90_TMA_LOAD_MULTICASTES1C_vS1D_EENS_8epilogue10collective6detail29Sm90TmaWarpSpecializedAdapterINS1H_15DefaultEpilogueISJ_SK_SK_NS1G_6thread17LinearCombinationISJ_Li1EffLNS1L_9ScaleType4KindE0ELNS_15FloatRoundStyleE2ESJ_EENS1_15EpilogueDefaultEEEEEvvEEEEvNT_6ParamsE --------------------------
	.section	.text._ZN7cutlass13device_kernelINS_4gemm6kernel13GemmUniversalIN4cute5tupleIJiiiiEEENS1_10collective13CollectiveMmaINS1_34MainloopSm90TmaGmmaWarpSpecializedILi5ENS5_IJNS4_1CILi2EEENSA_ILi1EEESC_EEENS1_32KernelTmaWarpSpecializedPingpongEEENS5_IJNSA_ILi64EEENSA_ILi256EEESG_EEENS_10tfloat32_tENS5_IJlSC_lEEESJ_SK_NS4_8TiledMMAINS4_8MMA_AtomIJNS4_4SM904GMMA30MMA_64x256x8_F32TF32TF32_SS_TNILNSO_7ScaleInE1ELSQ_1EEEEEENS4_6LayoutINS5_IJSC_SC_SC_EEENS5_IJNSA_ILi0EEESV_SV_EEEEENS5_IJNS4_10UnderscoreESY_SY_EEEEENS4_13SM90_TMA_LOADENS4_14ComposedLayoutINS4_7SwizzleILi3ELi4ELi3EEENS4_18smem_ptr_flag_bitsILi32EEENST_INS5_IJNSA_ILi8EEENSA_ILi32EEEEEENS5_IJS18_SC_EEEEEEEvNS4_8identityENS4_23SM90_TMA_LOAD_MULTICASTES1C_vS1D_EENS_8epilogue10collective6detail29Sm90TmaWarpSpecializedAdapterINS1H_15DefaultEpilogueISJ_SK_SK_NS1G_6thread17LinearCombinationISJ_Li1EffLNS1L_9ScaleType4KindE0ELNS_15FloatRoundStyleE2ESJ_EENS1_15EpilogueDefaultEEEEEvvEEEEvNT_6ParamsE,"ax",@progbits
	.align	128
.text._ZN7cutlass13device_kernelINS_4gemm6kernel13GemmUniversalIN4cute5tupleIJiiiiEEENS1_10collective13CollectiveMmaINS1_34MainloopSm90TmaGmmaWarpSpecializedILi5ENS5_IJNS4_1CILi2EEENSA_ILi1EEESC_EEENS1_32KernelTmaWarpSpecializedPingpongEEENS5_IJNSA_ILi64EEENSA_ILi256EEESG_EEENS_10tfloat32_tENS5_IJlSC_lEEESJ_SK_NS4_8TiledMMAINS4_8MMA_AtomIJNS4_4SM904GMMA30MMA_64x256x8_F32TF32TF32_SS_TNILNSO_7ScaleInE1ELSQ_1EEEEEENS4_6LayoutINS5_IJSC_SC_SC_EEENS5_IJNSA_ILi0EEESV_SV_EEEEENS5_IJNS4_10UnderscoreESY_SY_EEEEENS4_13SM90_TMA_LOADENS4_14ComposedLayoutINS4_7SwizzleILi3ELi4ELi3EEENS4_18smem_ptr_flag_bitsILi32EEENST_INS5_IJNSA_ILi8EEENSA_ILi32EEEEEENS5_IJS18_SC_EEEEEEEvNS4_8identityENS4_23SM90_TMA_LOAD_MULTICASTES1C_vS1D_EENS_8epilogue10collective6detail29Sm90TmaWarpSpecializedAdapterINS1H_15DefaultEpilogueISJ_SK_SK_NS1G_6thread17LinearCombinationISJ_Li1EffLNS1L_9ScaleType4KindE0ELNS_15FloatRoundStyleE2ESJ_EENS1_15EpilogueDefaultEEEEEvvEEEEvNT_6ParamsE:
        .type           _ZN7cutlass13device_kernelINS_4gemm6kernel13GemmUniversalIN4cute5tupleIJiiiiEEENS1_10collective13CollectiveMmaINS1_34MainloopSm90TmaGmmaWarpSpecializedILi5ENS5_IJNS4_1CILi2EEENSA_ILi1EEESC_EEENS1_32KernelTmaWarpSpecializedPingpongEEENS5_IJNSA_ILi64EEENSA_ILi256EEESG_EEENS_10tfloat32_tENS5_IJlSC_lEEESJ_SK_NS4_8TiledMMAINS4_8MMA_AtomIJNS4_4SM904GMMA30MMA_64x256x8_F32TF32TF32_SS_TNILNSO_7ScaleInE1ELSQ_1EEEEEENS4_6LayoutINS5_IJSC_SC_SC_EEENS5_IJNSA_ILi0EEESV_SV_EEEEENS5_IJNS4_10UnderscoreESY_SY_EEEEENS4_13SM90_TMA_LOADENS4_14ComposedLayoutINS4_7SwizzleILi3ELi4ELi3EEENS4_18smem_ptr_flag_bitsILi32EEENST_INS5_IJNSA_ILi8EEENSA_ILi32EEEEEENS5_IJS18_SC_EEEEEEEvNS4_8identityENS4_23SM90_TMA_LOAD_MULTICASTES1C_vS1D_EENS_8epilogue10collective6detail29Sm90TmaWarpSpecializedAdapterINS1H_15DefaultEpilogueISJ_SK_SK_NS1G_6thread17LinearCombinationISJ_Li1EffLNS1L_9ScaleType4KindE0ELNS_15FloatRoundStyleE2ESJ_EENS1_15EpilogueDefaultEEEEEvvEEEEvNT_6ParamsE,@function
        .size           _ZN7cutlass13device_kernelINS_4gemm6kernel13GemmUniversalIN4cute5tupleIJiiiiEEENS1_10collective13CollectiveMmaINS1_34MainloopSm90TmaGmmaWarpSpecializedILi5ENS5_IJNS4_1CILi2EEENSA_ILi1EEESC_EEENS1_32KernelTmaWarpSpecializedPingpongEEENS5_IJNSA_ILi64EEENSA_ILi256EEESG_EEENS_10tfloat32_tENS5_IJlSC_lEEESJ_SK_NS4_8TiledMMAINS4_8MMA_AtomIJNS4_4SM904GMMA30MMA_64x256x8_F32TF32TF32_SS_TNILNSO_7ScaleInE1ELSQ_1EEEEEENS4_6LayoutINS5_IJSC_SC_SC_EEENS5_IJNSA_ILi0EEESV_SV_EEEEENS5_IJNS4_10UnderscoreESY_SY_EEEEENS4_13SM90_TMA_LOADENS4_14ComposedLayoutINS4_7SwizzleILi3ELi4ELi3EEENS4_18smem_ptr_flag_bitsILi32EEENST_INS5_IJNSA_ILi8EEENSA_ILi32EEEEEENS5_IJS18_SC_EEEEEEEvNS4_8identityENS4_23SM90_TMA_LOAD_MULTICASTES1C_vS1D_EENS_8epilogue10collective6detail29Sm90TmaWarpSpecializedAdapterINS1H_15DefaultEpilogueISJ_SK_SK_NS1G_6thread17LinearCombinationISJ_Li1EffLNS1L_9ScaleType4KindE0ELNS_15FloatRoundStyleE2ESJ_EENS1_15EpilogueDefaultEEEEEvvEEEEvNT_6ParamsE,(.L_x_331 - _ZN7cutlass13device_kernelINS_4gemm6kernel13GemmUniversalIN4cute5tupleIJiiiiEEENS1_10collective13CollectiveMmaINS1_34MainloopSm90TmaGmmaWarpSpecializedILi5ENS5_IJNS4_1CILi2EEENSA_ILi1EEESC_EEENS1_32KernelTmaWarpSpecializedPingpongEEENS5_IJNSA_ILi64EEENSA_ILi256EEESG_EEENS_10tfloat32_tENS5_IJlSC_lEEESJ_SK_NS4_8TiledMMAINS4_8MMA_AtomIJNS4_4SM904GMMA30MMA_64x256x8_F32TF32TF32_SS_TNILNSO_7ScaleInE1ELSQ_1EEEEEENS4_6LayoutINS5_IJSC_SC_SC_EEENS5_IJNSA_ILi0EEESV_SV_EEEEENS5_IJNS4_10UnderscoreESY_SY_EEEEENS4_13SM90_TMA_LOADENS4_14ComposedLayoutINS4_7SwizzleILi3ELi4ELi3EEENS4_18smem_ptr_flag_bitsILi32EEENST_INS5_IJNSA_ILi8EEENSA_ILi32EEEEEENS5_IJS18_SC_EEEEEEEvNS4_8identityENS4_23SM90_TMA_LOAD_MULTICASTES1C_vS1D_EENS_8epilogue10collective6detail29Sm90TmaWarpSpecializedAdapterINS1H_15DefaultEpilogueISJ_SK_SK_NS1G_6thread17LinearCombinationISJ_Li1EffLNS1L_9ScaleType4KindE0ELNS_15FloatRoundStyleE2ESJ_EENS1_15EpilogueDefaultEEEEEvvEEEEvNT_6ParamsE)
        .other          _ZN7cutlass13device_kernelINS_4gemm6kernel13GemmUniversalIN4cute5tupleIJiiiiEEENS1_10collective13CollectiveMmaINS1_34MainloopSm90TmaGmmaWarpSpecializedILi5ENS5_IJNS4_1CILi2EEENSA_ILi1EEESC_EEENS1_32KernelTmaWarpSpecializedPingpongEEENS5_IJNSA_ILi64EEENSA_ILi256EEESG_EEENS_10tfloat32_tENS5_IJlSC_lEEESJ_SK_NS4_8TiledMMAINS4_8MMA_AtomIJNS4_4SM904GMMA30MMA_64x256x8_F32TF32TF32_SS_TNILNSO_7ScaleInE1ELSQ_1EEEEEENS4_6LayoutINS5_IJSC_SC_SC_EEENS5_IJNSA_ILi0EEESV_SV_EEEEENS5_IJNS4_10UnderscoreESY_SY_EEEEENS4_13SM90_TMA_LOADENS4_14ComposedLayoutINS4_7SwizzleILi3ELi4ELi3EEENS4_18smem_ptr_flag_bitsILi32EEENST_INS5_IJNSA_ILi8EEENSA_ILi32EEEEEENS5_IJS18_SC_EEEEEEEvNS4_8identityENS4_23SM90_TMA_LOAD_MULTICASTES1C_vS1D_EENS_8epilogue10collective6detail29Sm90TmaWarpSpecializedAdapterINS1H_15DefaultEpilogueISJ_SK_SK_NS1G_6thread17LinearCombinationISJ_Li1EffLNS1L_9ScaleType4KindE0ELNS_15FloatRoundStyleE2ESJ_EENS1_15EpilogueDefaultEEEEEvvEEEEvNT_6ParamsE,@"STO_CUDA_ENTRY STV_DEFAULT"
_ZN7cutlass13device_kernelINS_4gemm6kernel13GemmUniversalIN4cute5tupleIJiiiiEEENS1_10collective13CollectiveMmaINS1_34MainloopSm90TmaGmmaWarpSpecializedILi5ENS5_IJNS4_1CILi2EEENSA_ILi1EEESC_EEENS1_32KernelTmaWarpSpecializedPingpongEEENS5_IJNSA_ILi64EEENSA_ILi256EEESG_EEENS_10tfloat32_tENS5_IJlSC_lEEESJ_SK_NS4_8TiledMMAINS4_8MMA_AtomIJNS4_4SM904GMMA30MMA_64x256x8_F32TF32TF32_SS_TNILNSO_7ScaleInE1ELSQ_1EEEEEENS4_6LayoutINS5_IJSC_SC_SC_EEENS5_IJNSA_ILi0EEESV_SV_EEEEENS5_IJNS4_10UnderscoreESY_SY_EEEEENS4_13SM90_TMA_LOADENS4_14ComposedLayoutINS4_7SwizzleILi3ELi4ELi3EEENS4_18smem_ptr_flag_bitsILi32EEENST_INS5_IJNSA_ILi8EEENSA_ILi32EEEEEENS5_IJS18_SC_EEEEEEEvNS4_8identityENS4_23SM90_TMA_LOAD_MULTICASTES1C_vS1D_EENS_8epilogue10collective6detail29Sm90TmaWarpSpecializedAdapterINS1H_15DefaultEpilogueISJ_SK_SK_NS1G_6thread17LinearCombinationISJ_Li1EffLNS1L_9ScaleType4KindE0ELNS_15FloatRoundStyleE2ESJ_EENS1_15EpilogueDefaultEEEEEvvEEEEvNT_6ParamsE:
[----:B------:R-:W0:Y:S02]  /*0000*/  LDC R1, c[0x0][0x28] ;  /* 0x00000a00ff017b82 */ /* 0x000e240000000800 */
[----:B0-----:R-:W-:Y:S01]  /*0010*/  VIADD R1, R1, 0xfffffff8 ;  /* 0xfffffff801017836 */ /* 0x001fe20000000000 */
[----:B------:R-:W0:Y:S01]  /*0020*/  S2R R4, SR_TID.X ;  /* 0x0000000000047919 */ /* 0x000e220000002100 */
[----:B------:R-:W-:Y:S01]  /*0030*/  ELECT P0, URZ, PT ;  /* 0x00000000003f782f */ /* 0x000fe20003800000 */
[----:B------:R-:W-:Y:S01]  /*0040*/  BSSY B0, `(.L_x_0) ;  /* 0x000000f000007945 */ /* 0x000fe20003800000 */
[--C-:B0-----:R-:W-:Y:S02]  /*0050*/  SHF.R.U32.HI R2, RZ, 0x5, R4.reuse ;  /* 0x00000005ff027819 */ /* 0x101fe40000011604 */
[----:B------:R-:W-:-:S03]  /*0060*/  SHF.R.U32.HI R7, RZ, 0x7, R4 ;  /* 0x00000007ff077819 */ /* 0x000fc60000011604 */
[----:B------:R-:W0:Y:S04]  /*0070*/  SHFL.IDX PT, R5, R2, RZ, 0x1f ;  /* 0x00001fff02057589 */ /* 0x000e2800000e0000 */
[----:B------:R1:W2:Y:S01]  /*0080*/  SHFL.IDX PT, R10, R7, RZ, 0x1f ;  /* 0x00001fff070a7589 */ /* 0x0002a200000e0000 */
[----:B0-----:R-:W-:-:S13]  /*0090*/  ISETP.NE.OR P0, PT, R5, RZ, !P0 ;  /* 0x000000ff0500720c */ /* 0x001fda0004705670 */
[----:B-12---:R-:W-:Y:S05]  /*00a0*/  @P0 BRA `(.L_x_1) ;  /* 0x0000000000200947 */ /* 0x006fea0003800000 */
[----:B------:R-:W-:Y:S02]  /*00b0*/  ULDC.64 UR4, c[0x0][0x198] ;  /* 0x0000660000047ab9 */ /* 0x000fe40000000a00 */
[----:B------:R-:W-:Y:S02]  /*00c0*/  UIADD3 UR6, UP0, UR4, 0xf0, URZ ;  /* 0x000000f004067890 */ /* 0x000fe4000ff1e03f */
[----:B------:R-:W-:Y:S02]  /*00d0*/  UIADD3 UR4, UP1, UR4, 0x1f0, URZ ;  /* 0x000001f004047890 */ /* 0x000fe4000ff3e03f */
[----:B------:R-:W-:Y:S02]  /*00e0*/  UIADD3.X UR7, URZ, UR5, URZ, UP0, !UPT ;  /* 0x000000053f077290 */ /* 0x000fe400087fe43f */
[----:B------:R-:W-:-:S07]  /*00f0*/  UIADD3.X UR5, URZ, UR5, URZ, UP1, !UPT ;  /* 0x000000053f057290 */ /* 0x000fce0008ffe43f */
[----:B------:R0:W-:Y:S02]  /*0100*/  UTMACCTL.PF [UR6] ;  /* 0x00000000060079b9 */ /* 0x0001e40008040000 */
[----:B------:R0:W-:Y:S02]  /*0110*/  UTMACCTL.PF [UR4] ;  /* 0x00000000040079b9 */ /* 0x0001e40008040000 */
[----:B0-----:R-:W-:Y:S01]  /*0120*/  NOP ;  /* 0x0000000000007918 */ /* 0x001fe20000000000 */
.L_x_1:
[----:B------:R-:W-:Y:S05]  /*0130*/  BSYNC B0 ;  /* 0x0000000000007941 */ /* 0x000fea0003800000 */
.L_x_0:
[----:B------:R-:W0:Y:S01]  /*0140*/  SHFL.IDX PT, R8, R2, RZ, 0x1f ;  /* 0x00001fff02087589 */ /* 0x000e2200000e0000 */
[----:B------:R-:W-:-:S04]  /*0150*/  SHF.R.S32.HI R3, RZ, 0x1f, R4 ;  /* 0x0000001fff037819 */ /* 0x000fc80000011404 */
[----:B------:R-:W-:Y:S02]  /*0160*/  LEA.HI R3, R3, R4, RZ, 0x7 ;  /* 0x0000000403037211 */ /* 0x000fe400078f38ff */
[----:B0-----:R-:W-:-:S13]  /*0170*/  ISETP.NE.AND P0, PT, R8, RZ, PT ;  /* 0x000000ff0800720c */ /* 0x001fda0003f05270 */
[----:B------:R-:W-:Y:S05]  /*0180*/  @P0 BRA `(.L_x_2) ;  /* 0x0000000000600947 */ /* 0x000fea0003800000 */
[----:B------:R-:W0:Y:S01]  /*0190*/  S2UR UR8, SR_CgaCtaId ;  /* 0x00000000000879c3 */ /* 0x000e220000008800 */
[----:B------:R-:W-:Y:S01]  /*01a0*/  UMOV UR4, 0x400 ;  /* 0x0000040000047882 */ /* 0x000fe20000000000 */
[----:B------:R-:W-:Y:S01]  /*01b0*/  UMOV UR5, 0x1 ;  /* 0x0000000100057882 */ /* 0x000fe20000000000 */
[----:B------:R-:W-:Y:S01]  /*01c0*/  UMOV UR6, 0x2 ;  /* 0x0000000200067882 */ /* 0x000fe20000000000 */
[----:B------:R-:W-:Y:S01]  /*01d0*/  ELECT P0, URZ, PT ;  /* 0x00000000003f782f */ /* 0x000fe20003800000 */
[----:B------:R-:W-:-:S04]  /*01e0*/  UIADD3 UR6, -UR6, 0x100000, URZ ;  /* 0x0010000006067890 */ /* 0x000fc8000fffe13f */
[----:B------:R-:W-:Y:S02]  /*01f0*/  USHF.L.U32 UR7, UR6, 0xb, URZ ;  /* 0x0000000b06077899 */ /* 0x000fe4000800063f */
[----:B------:R-:W-:Y:S02]  /*0200*/  USHF.L.U32 UR6, UR6, 0x1, URZ ;  /* 0x0000000106067899 */ /* 0x000fe4000800063f */
[----:B0-----:R-:W-:Y:S02]  /*0210*/  ULEA UR8, UR8, UR4, 0x18 ;  /* 0x0000000408087291 */ /* 0x001fe4000f8ec03f */
[----:B------:R-:W-:-:S04]  /*0220*/  UIADD3 UR4, -UR5, 0x100000, URZ ;  /* 0x0010000005047890 */ /* 0x000fc8000fffe13f */
[----:B------:R-:W-:Y:S02]  /*0230*/  USHF.L.U32 UR5, UR4, 0xb, URZ ;  /* 0x0000000b04057899 */ /* 0x000fe4000800063f */
[----:B------:R-:W-:Y:S01]  /*0240*/  USHF.L.U32 UR4, UR4, 0x1, URZ ;  /* 0x0000000104047899 */ /* 0x000fe2000800063f */
[----:B------:R-:W0:Y:S11]  /*0250*/  FENCE.VIEW.ASYNC.S ;  /* 0x00000000000073c6 */ /* 0x000e360000000000 */
[----:B0-----:R0:W1:Y:S01]  /*0260*/  SYNCS.EXCH.64 URZ, [UR8], UR4 ;  /* 0x00000004083f75b2 */ /* 0x0010620008000100 */
[----:B------:R0:W2:Y:S01]  /*0270*/  SYNCS.EXCH.64 URZ, [UR8+0x28], UR6 ;  /* 0x00002806083f75b2 */ /* 0x0000a20008000100 */
[----:B------:R0:W3:Y:S01]  /*0280*/  SYNCS.EXCH.64 URZ, [UR8+0x8], UR4 ;  /* 0x00000804083f75b2 */ /* 0x0000e20008000100 */
[----:B------:R0:W4:Y:S01]  /*0290*/  SYNCS.EXCH.64 URZ, [UR8+0x30], UR6 ;  /* 0x00003006083f75b2 */ /* 0x0001220008000100 */
[----:B------:R0:W0:Y:S01]  /*02a0*/  SYNCS.EXCH.64 URZ, [UR8+0x10], UR4 ;  /* 0x00001004083f75b2 */ /* 0x0000220008000100 */
[----:B------:R0:W0:Y:S01]  /*02b0*/  SYNCS.EXCH.64 URZ, [UR8+0x38], UR6 ;  /* 0x00003806083f75b2 */ /* 0x0000220008000100 */
[----:B------:R0:W0:Y:S01]  /*02c0*/  SYNCS.EXCH.64 URZ, [UR8+0x18], UR4 ;  /* 0x00001804083f75b2 */ /* 0x0000220008000100 */
[----:B------:R0:W0:Y:S01]  /*02d0*/  SYNCS.EXCH.64 URZ, [UR8+0x40], UR6 ;  /* 0x00004006083f75b2 */ /* 0x0000220008000100 */
[----:B------:R0:W0:Y:S01]  /*02e0*/  SYNCS.EXCH.64 URZ, [UR8+0x20], UR4 ;  /* 0x00002004083f75b2 */ /* 0x0000220008000100 */
[----:B------:R0:W0:Y:S01]  /*02f0*/  SYNCS.EXCH.64 URZ, [UR8+0x48], UR6 ;  /* 0x00004806083f75b2 */ /* 0x0000220008000100 */
[----:B------:R-:W-:Y:S01]  /*0300*/  NOP ;  /* 0x0000000000007918 */ /* 0x000fe20000000000 */
.L_x_2:
[----:B------:R-:W5:Y:S01]  /*0310*/  SHFL.IDX PT, R13, R2, RZ, 0x1f ;  /* 0x00001fff020d7589 */ /* 0x000f6200000e0000 */
[----:B------:R-:W1:Y:S01]  /*0320*/  S2UR UR12, SR_CTAID.X ;  /* 0x00000000000c79c3 */ /* 0x000e620000002500 */
[----:B------:R-:W-:Y:S02]  /*0330*/  LOP3.LUT R3, R3, 0xffffff80, RZ, 0xc0, !PT ;  /* 0xffffff8003037812 */ /* 0x000fe400078ec0ff */
[----:B------:R-:W-:Y:S01]  /*0340*/  ELECT P0, URZ, PT ;  /* 0x00000000003f782f */ /* 0x000fe20003800000 */
[----:B------:R2:W3:Y:S01]  /*0350*/  SHFL.IDX PT, R12, R2, RZ, 0x1f ;  /* 0x00001fff020c7589 */ /* 0x0004e200000e0000 */
[----:B------:R-:W-:Y:S01]  /*0360*/  ELECT P1, URZ, PT ;  /* 0x00000000003f782f */ /* 0x000fe20003820000 */
[----:B------:R-:W-:Y:S01]  /*0370*/  NOP ;  /* 0x0000000000007918 */ /* 0x000fe20000000000 */
[----:B------:R-:W-:Y:S01]  /*0380*/  IMAD.IADD R3, R4, 0x1, -R3 ;  /* 0x0000000104037824 */ /* 0x000fe200078e0a03 */
[----:B------:R-:W4:Y:S01]  /*0390*/  S2R R6, SR_CTAID.Y ;  /* 0x0000000000067919 */ /* 0x000f220000002600 */
[----:B0-----:R-:W-:Y:S01]  /*03a0*/  ULDC UR4, c[0x0][0x150] ;  /* 0x0000540000047ab9 */ /* 0x001fe20000000800 */
[----:B------:R-:W0:Y:S01]  /*03b0*/  LDC R14, c[0x0][0x144] ;  /* 0x00005100ff0e7b82 */ /* 0x000e220000000800 */
[----:B------:R-:W-:Y:S01]  /*03c0*/  UMOV UR11, 0x80 ;  /* 0x00000080000b7882 */ /* 0x000fe20000000000 */
[----:B------:R-:W-:Y:S01]  /*03d0*/  SHF.R.S32.HI R0, RZ, 0x1f, R3 ;  /* 0x0000001fff007819 */ /* 0x000fe20000011403 */
[----:B------:R-:W-:Y:S01]  /*03e0*/  NOP ;  /* 0x0000000000007918 */ /* 0x000fe20000000000 */
[C---:B------:R-:W-:Y:S01]  /*03f0*/  VIADD R35, R10.reuse, 0xffffffff ;  /* 0xffffffff0a237836 */ /* 0x040fe20000000000 */
[----:B------:R-:W-:Y:S01]  /*0400*/  ISETP.NE.AND P4, PT, R10, RZ, PT ;  /* 0x000000ff0a00720c */ /* 0x000fe20003f85270 */
[----:B------:R-:W-:Y:S01]  /*0410*/  IMAD.MOV.U32 R153, RZ, RZ, 0x1 ;  /* 0x00000001ff997424 */ /* 0x000fe200078e00ff */
[----:B------:R-:W-:Y:S01]  /*0420*/  LEA.HI R9, R0, R3, RZ, 0x3 ;  /* 0x0000000300097211 */ /* 0x000fe200078f18ff */
[----:B------:R-:W0:Y:S01]  /*0430*/  LDC R15, c[0x0][0x140] ;  /* 0x00005000ff0f7b82 */ /* 0x000e220000000800 */
[----:B------:R-:W-:-:S02]  /*0440*/  ISETP.GE.U32.AND P6, PT, R35, 0x2, PT ;  /* 0x000000022300780c */ /* 0x000fc40003fc6070 */
[--C-:B------:R-:W-:Y:S02]  /*0450*/  SHF.R.S32.HI R11, RZ, 0x3, R9.reuse ;  /* 0x00000003ff0b7819 */ /* 0x100fe40000011409 */
[----:B--2---:R-:W-:Y:S02]  /*0460*/  SHF.R.S32.HI R2, RZ, 0x1f, R9 ;  /* 0x0000001fff027819 */ /* 0x004fe40000011409 */
[----:B------:R-:W-:Y:S01]  /*0470*/  SHF.R.S32.HI R9, RZ, 0x1f, R8 ;  /* 0x0000001fff097819 */ /* 0x000fe20000011408 */
[----:B------:R-:W2:Y:S01]  /*0480*/  LDC R25, c[0x0][0x148] ;  /* 0x00005200ff197b82 */ /* 0x000ea20000000800 */
[----:B-----5:R-:W-:Y:S02]  /*0490*/  ISETP.NE.OR P0, PT, R13, RZ, !P0 ;  /* 0x000000ff0d00720c */ /* 0x020fe40004705670 */
[----:B-1----:R-:W-:Y:S02]  /*04a0*/  I2FP.F32.U32 R13, UR12 ;  /* 0x0000000c000d7c45 */ /* 0x002fe40008201000 */
[----:B------:R-:W-:-:S02]  /*04b0*/  LEA.HI R2, R2, R11, RZ, 0x2 ;  /* 0x0000000b02027211 */ /* 0x000fc400078f10ff */
[----:B------:R-:W-:Y:S01]  /*04c0*/  LEA.HI R9, R9, R8, RZ, 0x2 ;  /* 0x0000000809097211 */ /* 0x000fe200078f10ff */
[----:B------:R-:W-:Y:S01]  /*04d0*/  FMUL R13, R13, UR4 ;  /* 0x000000040d0d7c20 */ /* 0x000fe20008400000 */
[----:B---3--:R-:W-:Y:S01]  /*04e0*/  ISETP.NE.OR P1, PT, R12, RZ, !P1 ;  /* 0x000000ff0c00720c */ /* 0x008fe20004f25670 */
[----:B------:R-:W-:Y:S01]  /*04f0*/  ULDC UR4, c[0x0][0x154] ;  /* 0x0000550000047ab9 */ /* 0x000fe20000000800 */
[----:B------:R-:W-:Y:S02]  /*0500*/  LOP3.LUT R12, R2, 0xfffffffc, RZ, 0xc0, !PT ;  /* 0xfffffffc020c7812 */ /* 0x000fe400078ec0ff */
[----:B------:R-:W-:Y:S01]  /*0510*/  LOP3.LUT R9, R9, 0x3ffffffc, RZ, 0xc0, !PT ;  /* 0x3ffffffc09097812 */ /* 0x000fe200078ec0ff */
[----:B------:R-:W1:Y:S01]  /*0520*/  F2I.U32.TRUNC.NTZ R13, R13 ;  /* 0x0000000d000d7305 */ /* 0x000e62000020f000 */
[----:B------:R-:W-:Y:S01]  /*0530*/  SHF.R.S32.HI R2, RZ, 0x1f, R5 ;  /* 0x0000001fff027819 */ /* 0x000fe20000011405 */
[----:B------:R-:W-:Y:S01]  /*0540*/  IMAD.IADD R12, R11, 0x1, -R12 ;  /* 0x000000010b0c7824 */ /* 0x000fe200078e0a0c */
[----:B------:R-:W-:Y:S01]  /*0550*/  VOTEU.ALL UP1, P0 ;  /* 0x00000000003f7886 */ /* 0x000fe20000020000 */
[----:B------:R-:W-:Y:S01]  /*0560*/  IMAD.IADD R9, R8, 0x1, -R9 ;  /* 0x0000000108097824 */ /* 0x000fe200078e0a09 */
[----:B------:R-:W-:Y:S01]  /*0570*/  LEA.HI R2, R2, R5, RZ, 0x2 ;  /* 0x0000000502027211 */ /* 0x000fe200078f10ff */
[----:B------:R-:W-:Y:S01]  /*0580*/  VOTEU.ALL UP0, P0 ;  /* 0x00000000003f7886 */ /* 0x000fe20000000000 */
[----:B----4-:R-:W-:Y:S01]  /*0590*/  I2FP.F32.U32 R8, R6 ;  /* 0x0000000600087245 */ /* 0x010fe20000201000 */
[----:B------:R-:W-:Y:S01]  /*05a0*/  IMAD R9, R9, 0x4, R12 ;  /* 0x0000000409097824 */ /* 0x000fe200078e020c */
[----:B------:R-:W-:Y:S01]  /*05b0*/  LOP3.LUT R2, R2, 0xfffffffc, RZ, 0xc0, !PT ;  /* 0xfffffffc02027812 */ /* 0x000fe200078ec0ff */
[----:B------:R-:W-:Y:S01]  /*05c0*/  VOTEU.ALL UP2, P1 ;  /* 0x00000000003f7886 */ /* 0x000fe20000840000 */
[----:B------:R-:W3:Y:S01]  /*05d0*/  @!UP1 S2UR UR7, SR_CgaCtaId ;  /* 0x00000000000799c3 */ /* 0x000ee20000008800 */
[----:B------:R-:W-:Y:S01]  /*05e0*/  FMUL R8, R8, UR4 ;  /* 0x0000000408087c20 */ /* 0x000fe20008400000 */
[----:B------:R-:W-:Y:S01]  /*05f0*/  IMAD.SHL.U32 R152, R9, 0x4, RZ ;  /* 0x0000000409987824 */ /* 0x000fe200078e00ff */
[----:B------:R-:W-:Y:S01]  /*0600*/  UMOV UR4, 0x20 ;  /* 0x0000002000047882 */ /* 0x000fe20000000000 */
[----:B------:R-:W-:Y:S01]  /*0610*/  IMAD.IADD R5, R5, 0x1, -R2 ;  /* 0x0000000105057824 */ /* 0x000fe200078e0a02 */
[----:B------:R-:W-:Y:S01]  /*0620*/  LEA.HI R2, R9, R9, RZ, 0x1 ;  /* 0x0000000909027211 */ /* 0x000fe200078f08ff */
[----:B-1----:R-:W-:Y:S01]  /*0630*/  IMAD.MOV R13, RZ, RZ, -R13 ;  /* 0x000000ffff0d7224 */ /* 0x002fe200078e0a0d */
[----:B------:R-:W1:Y:S01]  /*0640*/  F2I.U32.TRUNC.NTZ R8, R8 ;  /* 0x0000000800087305 */ /* 0x000e62000020f000 */
[----:B------:R-:W4:Y:S01]  /*0650*/  @!UP2 S2UR UR10, SR_CgaCtaId ;  /* 0x00000000000aa9c3 */ /* 0x000f220000008800 */
[----:B------:R-:W-:Y:S01]  /*0660*/  LOP3.LUT R2, R2, 0xfffffffe, RZ, 0xc0, !PT ;  /* 0xfffffffe02027812 */ /* 0x000fe200078ec0ff */
[----:B0-----:R-:W-:Y:S01]  /*0670*/  IMAD R21, R14, R13, UR12 ;  /* 0x0000000c0e157e24 */ /* 0x001fe2000f8e020d */
[----:B------:R-:W-:Y:S01]  /*0680*/  @!UP1 UMOV UR6, 0x400 ;  /* 0x0000040000069882 */ /* 0x000fe20000000000 */
[----:B------:R-:W-:-:S04]  /*0690*/  @!UP1 UIADD3 UR4, -UR4, 0x100000, URZ ;  /* 0x0010000004049890 */ /* 0x000fc8000fffe13f */
[----:B------:R-:W-:Y:S02]  /*06a0*/  @!UP1 USHF.L.U32 UR5, UR4, 0xb, URZ ;  /* 0x0000000b04059899 */ /* 0x000fe4000800063f */
[----:B------:R-:W-:Y:S01]  /*06b0*/  @!UP1 USHF.L.U32 UR4, UR4, 0x1, URZ ;  /* 0x0000000104049899 */ /* 0x000fe2000800063f */
[C---:B------:R-:W-:Y:S01]  /*06c0*/  LOP3.LUT R152, R9.reuse, 0xc, R152, 0x78, !PT ;  /* 0x0000000c09987812 */ /* 0x040fe200078e7898 */
[----:B------:R-:W-:Y:S01]  /*06d0*/  IMAD.IADD R2, R9, 0x1, -R2 ;  /* 0x0000000109027824 */ /* 0x000fe200078e0a02 */
[----:B------:R-:W-:Y:S01]  /*06e0*/  @!UP2 UMOV UR9, 0x400 ;  /* 0x000004000009a882 */ /* 0x000fe20000000000 */
[----:B------:R-:W-:Y:S01]  /*06f0*/  VOTEU.ALL UP3, P1 ;  /* 0x00000000003f7886 */ /* 0x000fe20000860000 */
[----:B------:R-:W-:Y:S01]  /*0700*/  VOTEU.ALL UP4, P1 ;  /* 0x00000000003f7886 */ /* 0x000fe20000880000 */
[----:B------:R-:W-:Y:S01]  /*0710*/  VOTEU.ALL UP5, P1 ;  /* 0x00000000003f7886 */ /* 0x000fe200008a0000 */
[----:B------:R-:W-:Y:S01]  /*0720*/  ISETP.NE.AND P3, PT, R2, R21, PT ;  /* 0x000000150200720c */ /* 0x000fe20003f65270 */
[----:B------:R0:W0:Y:S01]  /*0730*/  SHFL.IDX PT, R14, R7, RZ, 0x1f ;  /* 0x00001fff070e7589 */ /* 0x00002200000e0000 */
[----:B------:R-:W-:Y:S01]  /*0740*/  ISETP.EQ.U32.AND P2, PT, R15, 0x1, PT ;  /* 0x000000010f00780c */ /* 0x000fe20003f42070 */
[----:B-1----:R-:W-:Y:S01]  /*0750*/  IMAD.MOV R20, RZ, RZ, -R8 ;  /* 0x000000ffff147224 */ /* 0x002fe200078e0a08 */
[----:B---3--:R-:W-:-:S02]  /*0760*/  @!UP1 ULEA UR8, UR7, UR6, 0x18 ;  /* 0x0000000607089291 */ /* 0x008fc4000f8ec03f */
[----:B------:R-:W-:-:S04]  /*0770*/  @!UP2 UIADD3 UR6, -UR11, 0x100000, URZ ;  /* 0x001000000b06a890 */ /* 0x000fc8000fffe13f */
[----:B------:R-:W-:Y:S02]  /*0780*/  @!UP2 USHF.L.U32 UR7, UR6, 0xb, URZ ;  /* 0x0000000b0607a899 */ /* 0x000fe4000800063f */
[----:B------:R-:W-:Y:S01]  /*0790*/  @!UP2 USHF.L.U32 UR6, UR6, 0x1, URZ ;  /* 0x000000010606a899 */ /* 0x000fe2000800063f */
[----:B--2---:R-:W-:Y:S01]  /*07a0*/  IMAD R9, R25, R20, R6 ;  /* 0x0000001419097224 */ /* 0x004fe200078e0206 */
[----:B------:R-:W-:Y:S01]  /*07b0*/  VOTEU.ALL UP1, P0 ;  /* 0x00000000003f7886 */ /* 0x000fe20000020000 */
[----:B------:R-:W-:Y:S01]  /*07c0*/  LOP3.LUT P0, RZ, R3, 0x7, RZ, 0xc0, !PT ;  /* 0x0000000703ff7812 */ /* 0x000fe2000780c0ff */
[----:B----4-:R-:W-:Y:S01]  /*07d0*/  @!UP2 ULEA UR9, UR10, UR9, 0x18 ;  /* 0x000000090a09a291 */ /* 0x010fe2000f8ec03f */
[----:B------:R-:W-:Y:S01]  /*07e0*/  @P3 LEA.HI R2, R152, R152, RZ, 0x1 ;  /* 0x0000009898023211 */ /* 0x000fe200078f08ff */
[----:B------:R-:W-:Y:S01]  /*07f0*/  VOTEU.ALL UP2, P1 ;  /* 0x00000000003f7886 */ /* 0x000fe20000840000 */
[----:B------:R-:W-:Y:S01]  /*0800*/  ISETP.NE.AND P1, PT, R5, 0x3, PT ;  /* 0x000000030500780c */ /* 0x000fe20003f25270 */
[----:B------:R-:W1:Y:S02]  /*0810*/  FENCE.VIEW.ASYNC.S ;  /* 0x00000000000073c6 */ /* 0x000e640000000000 */
[----:B-1----:R1:W2:Y:S01]  /*0820*/  @!UP0 SYNCS.EXCH.64 URZ, [UR8+0x80], UR4 ;  /* 0x00008004083f85b2 */ /* 0x0022a20008000100 */
[----:B------:R-:W-:-:S02]  /*0830*/  @P3 SHF.R.S32.HI R2, RZ, 0x1, R2 ;  /* 0x00000001ff023819 */ /* 0x000fc40000011402 */
[----:B------:R-:W-:Y:S02]  /*0840*/  ISETP.EQ.OR P1, PT, R5, RZ, !P1 ;  /* 0x000000ff0500720c */ /* 0x000fe40004f22670 */
[----:B------:R-:W-:Y:S02]  /*0850*/  @P3 ISETP.NE.AND P5, PT, R2, R9, PT ;  /* 0x000000090200320c */ /* 0x000fe40003fa5270 */
[----:B------:R-:W-:Y:S02]  /*0860*/  ISETP.LT.U32.AND P0, PT, R152, 0x2, !P0 ;  /* 0x000000029800780c */ /* 0x000fe40004701070 */
[----:B------:R-:W-:Y:S02]  /*0870*/  ISETP.EQ.AND P1, PT, R10, RZ, P1 ;  /* 0x000000ff0a00720c */ /* 0x000fe40000f22270 */
[----:B------:R-:W-:Y:S02]  /*0880*/  SEL R2, RZ, 0x1, !P0 ;  /* 0x00000001ff027807 */ /* 0x000fe40004000000 */
[----:B------:R-:W-:-:S02]  /*0890*/  @P3 SEL R153, RZ, 0x1, P5 ;  /* 0x00000001ff993807 */ /* 0x000fc40002800000 */
[----:B------:R-:W-:Y:S01]  /*08a0*/  SEL R16, RZ, 0x1, !P1 ;  /* 0x00000001ff107807 */ /* 0x000fe20004800000 */
[----:B------:R1:W3:Y:S01]  /*08b0*/  @!UP1 SYNCS.EXCH.64 URZ, [UR8+0x88], UR4 ;  /* 0x00008804083f95b2 */ /* 0x0002e20008000100 */
[----:B------:R-:W-:Y:S01]  /*08c0*/  NOP ;  /* 0x0000000000007918 */ /* 0x000fe20000000000 */
[----:B------:R-:W-:Y:S02]  /*08d0*/  LOP3.LUT R153, R153, R2, RZ, 0xc0, !PT ;  /* 0x0000000299997212 */ /* 0x000fe400078ec0ff */
[----:B------:R-:W-:Y:S01]  /*08e0*/  SEL R16, R16, 0x2, P6 ;  /* 0x0000000210107807 */ /* 0x000fe20003000000 */
[----:B------:R1:W4:Y:S01]  /*08f0*/  @!UP2 SYNCS.EXCH.64 URZ, [UR9+0x60], UR6 ;  /* 0x00006006093fa5b2 */ /* 0x0003220008000100 */
[----:B------:R1:W0:Y:S01]  /*0900*/  @!UP3 SYNCS.EXCH.64 URZ, [UR9+0x68], UR6 ;  /* 0x00006806093fb5b2 */ /* 0x0002220008000100 */
[----:B------:R1:W0:Y:S01]  /*0910*/  @!UP4 SYNCS.EXCH.64 URZ, [UR9+0x70], UR6 ;  /* 0x00007006093fc5b2 */ /* 0x0002220008000100 */
[----:B------:R1:W0:Y:S01]  /*0920*/  @!UP5 SYNCS.EXCH.64 URZ, [UR9+0x78], UR6 ;  /* 0x00007806093fd5b2 */ /* 0x0002220008000100 */
[----:B------:R-:W-:Y:S01]  /*0930*/  NOP ;  /* 0x0000000000007918 */ /* 0x000fe20000000000 */
[----:B-12---:R-:W-:Y:S05]  /*0940*/  @!P2 BRA `(.L_x_3) ;  /* 0x000000000008a947 */ /* 0x006fea0003800000 */
[----:B0--34-:R-:W-:Y:S01]  /*0950*/  UCGABAR_ARV ;  /* 0x00000000000079c7 */ /* 0x019fe20008000000 */
[----:B------:R-:W-:Y:S05]  /*0960*/  BRA `(.L_x_4) ;  /* 0x0000000000047947 */ /* 0x000fea0003800000 */
.L_x_3:
[----:B0--34-:R-:W-:Y:S01]  /*0970*/  NOP ;  /* 0x0000000000007918 */ /* 0x019fe20000000000 */
.L_x_4:
[----:B------:R-:W-:Y:S01]  /*0980*/  ULDC.64 UR4, c[0x0][0x598] ;  /* 0x0001660000047ab9 */ /* 0x000fe20000000a00 */
[----:B------:R-:W-:Y:S01]  /*0990*/  ULDC.64 UR36, c[0x0][0x208] ;  /* 0x0000820000247ab9 */ /* 0x000fe20000000a00 */
[----:B------:R-:W-:-:S04]  /*09a0*/  ISETP.NE.U32.AND P0, PT, RZ, UR4, PT ;  /* 0x00000004ff007c0c */ /* 0x000fc8000bf05070 */
[----:B------:R-:W-:-:S13]  /*09b0*/  ISETP.NE.AND.EX P0, PT, RZ, UR5, PT, P0 ;  /* 0x00000005ff007c0c */ /* 0x000fda000bf05300 */
[----:B------:R-:W-:Y:S05]  /*09c0*/  @!P0 BRA `(.L_x_5) ;  /* 0x00000000001c8947 */ /* 0x000fea0003800000 */
[----:B------:R-:W0:Y:S02]  /*09d0*/  LDC.64 R8, c[0x0][0x598] ;  /* 0x00016600ff087b82 */ /* 0x000e240000000a00 */
[----:B0-----:R-:W2:Y:S02]  /*09e0*/  LDG.E.64 R8, desc[UR36][R8.64] ;  /* 0x0000002408087981 */ /* 0x001ea4000c1e1b00 */
[----:B--2---:R-:W-:-:S04]  /*09f0*/  ISETP.NE.U32.AND P0, PT, R8, RZ, PT ;  /* 0x000000ff0800720c */ /* 0x004fc80003f05070 */
[----:B------:R-:W-:-:S13]  /*0a00*/  ISETP.NE.AND.EX P0, PT, R9, RZ, PT, P0 ;  /* 0x000000ff0900720c */ /* 0x000fda0003f05300 */
[----:B------:R-:W-:Y:S05]  /*0a10*/  @!P0 BRA `(.L_x_5) ;  /* 0x0000000000088947 */ /* 0x000fea0003800000 */
[----:B------:R0:W5:Y:S01]  /*0a20*/  LD.E R154, desc[UR36][R8.64] ;  /* 0x00000024089a7980 */ /* 0x000162000c101900 */
[----:B------:R-:W-:Y:S05]  /*0a30*/  BRA `(.L_x_6) ;  /* 0x0000000000247947 */ /* 0x000fea0003800000 */
.L_x_5:
[----:B------:R-:W-:Y:S02]  /*0a40*/  ULDC.64 UR4, c[0x0][0x588] ;  /* 0x0001620000047ab9 */ /* 0x000fe40000000a00 */
[----:B------:R-:W-:-:S04]  /*0a50*/  ISETP.NE.U32.AND P0, PT, RZ, UR4, PT ;  /* 0x00000004ff007c0c */ /* 0x000fc8000bf05070 */
[----:B------:R-:W-:-:S13]  /*0a60*/  ISETP.NE.AND.EX P0, PT, RZ, UR5, PT, P0 ;  /* 0x00000005ff007c0c */ /* 0x000fda000bf05300 */
[----:B------:R-:W-:Y:S05]  /*0a70*/  @!P0 BRA `(.L_x_7) ;  /* 0x00000000000c8947 */ /* 0x000fea0003800000 */
[----:B------:R-:W0:Y:S02]  /*0a80*/  LDC.64 R154, c[0x0][0x588] ;  /* 0x00016200ff9a7b82 */ /* 0x000e240000000a00 */
[----:B0-----:R1:W5:Y:S01]  /*0a90*/  LDG.E R154, desc[UR36][R154.64] ;  /* 0x000000249a9a7981 */ /* 0x001362000c1e1900 */
[----:B------:R-:W-:Y:S05]  /*0aa0*/  BRA `(.L_x_6) ;  /* 0x0000000000087947 */ /* 0x000fea0003800000 */
.L_x_7:
[----:B------:R-:W-:Y:S02]  /*0ab0*/  ULDC UR4, c[0x0][0x580] ;  /* 0x0001600000047ab9 */ /* 0x000fe40000000800 */
[----:B------:R-:W-:-:S07]  /*0ac0*/  IMAD.U32 R154, RZ, RZ, UR4 ;  /* 0x00000004ff9a7e24 */ /* 0x000fce000f8e00ff */
.L_x_6:
[----:B------:R-:W-:Y:S02]  /*0ad0*/  ULDC.64 UR4, c[0x0][0x5a0] ;  /* 0x0001680000047ab9 */ /* 0x000fe40000000a00 */
[----:B------:R-:W-:-:S04]  /*0ae0*/  ISETP.NE.U32.AND P0, PT, RZ, UR4, PT ;  /* 0x00000004ff007c0c */ /* 0x000fc8000bf05070 */
[----:B------:R-:W-:-:S13]  /*0af0*/  ISETP.NE.AND.EX P0, PT, RZ, UR5, PT, P0 ;  /* 0x00000005ff007c0c */ /* 0x000fda000bf05300 */
[----:B------:R-:W-:Y:S05]  /*0b00*/  @!P0 BRA `(.L_x_8) ;  /* 0x00000000001c8947 */ /* 0x000fea0003800000 */
[----:B0-----:R-:W0:Y:S02]  /*0b10*/  LDC.64 R8, c[0x0][0x5a0] ;  /* 0x00016800ff087b82 */ /* 0x001e240000000a00 */
[----:B0-----:R-:W2:Y:S02]  /*0b20*/  LDG.E.64 R8, desc[UR36][R8.64] ;  /* 0x0000002408087981 */ /* 0x001ea4000c1e1b00 */
[----:B--2---:R-:W-:-:S04]  /*0b30*/  ISETP.NE.U32.AND P0, PT, R8, RZ, PT ;  /* 0x000000ff0800720c */ /* 0x004fc80003f05070 */
[----:B------:R-:W-:-:S13]  /*0b40*/  ISETP.NE.AND.EX P0, PT, R9, RZ, PT, P0 ;  /* 0x000000ff0900720c */ /* 0x000fda0003f05300 */
[----:B------:R-:W-:Y:S05]  /*0b50*/  @!P0 BRA `(.L_x_8) ;  /* 0x0000000000088947 */ /* 0x000fea0003800000 */
[----:B-1----:R0:W5:Y:S01]  /*0b60*/  LD.E R155, desc[UR36][R8.64] ;  /* 0x00000024089b7980 */ /* 0x002162000c101900 */
[----:B------:R-:W-:Y:S05]  /*0b70*/  BRA `(.L_x_9) ;  /* 0x0000000000247947 */ /* 0x000fea0003800000 */
.L_x_8:
[----:B------:R-:W-:Y:S02]  /*0b80*/  ULDC.64 UR4, c[0x0][0x590] ;  /* 0x0001640000047ab9 */ /* 0x000fe40000000a00 */
[----:B------:R-:W-:-:S04]  /*0b90*/  ISETP.NE.U32.AND P0, PT, RZ, UR4, PT ;  /* 0x00000004ff007c0c */ /* 0x000fc8000bf05070 */
[----:B------:R-:W-:-:S13]  /*0ba0*/  ISETP.NE.AND.EX P0, PT, RZ, UR5, PT, P0 ;  /* 0x00000005ff007c0c */ /* 0x000fda000bf05300 */
[----:B------:R-:W-:Y:S05]  /*0bb0*/  @!P0 BRA `(.L_x_10) ;  /* 0x00000000000c8947 */ /* 0x000fea0003800000 */
[----:B0-----:R-:W1:Y:S02]  /*0bc0*/  LDC.64 R8, c[0x0][0x590] ;  /* 0x00016400ff087b82 */ /* 0x001e640000000a00 */
[----:B-1----:R1:W5:Y:S01]  /*0bd0*/  LDG.E R155, desc[UR36][R8.64] ;  /* 0x00000024089b7981 */ /* 0x002362000c1e1900 */
[----:B------:R-:W-:Y:S05]  /*0be0*/  BRA `(.L_x_9) ;  /* 0x0000000000087947 */ /* 0x000fea0003800000 */
.L_x_10:
[----:B------:R-:W-:Y:S02]  /*0bf0*/  ULDC UR4, c[0x0][0x584] ;  /* 0x0001610000047ab9 */ /* 0x000fe40000000800 */
[----:B-1----:R-:W-:-:S07]  /*0c00*/  IMAD.U32 R155, RZ, RZ, UR4 ;  /* 0x00000004ff9b7e24 */ /* 0x002fce000f8e00ff */
.L_x_9:
[----:B------:R-:W2:Y:S01]  /*0c10*/  LDC R2, c[0x0][0x65c] ;  /* 0x00019700ff027b82 */ /* 0x000ea20000000800 */
[----:B------:R-:W-:Y:S01]  /*0c20*/  ULDC UR6, c[0x0][0x28c] ;  /* 0x0000a30000067ab9 */ /* 0x000fe20000000800 */
[----:B------:R-:W-:Y:S01]  /*0c30*/  ISETP.NE.AND P0, PT, R10, 0x2, PT ;  /* 0x000000020a00780c */ /* 0x000fe20003f05270 */
[----:B------:R-:W-:Y:S01]  /*0c40*/  UIADD3 UR6, UR6, 0x3f, URZ ;  /* 0x0000003f06067890 */ /* 0x000fe2000fffe03f */
[----:B01----:R-:W-:Y:S01]  /*0c50*/  IMAD.U32 R8, RZ, RZ, UR12 ;  /* 0x0000000cff087e24 */ /* 0x003fe2000f8e00ff */
[----:B------:R-:W-:Y:S01]  /*0c60*/  UMOV UR38, URZ ;  /* 0x0000003f00267c82 */ /* 0x000fe20008000000 */
[----:B------:R-:W-:Y:S01]  /*0c70*/  IMAD.MOV.U32 R9, RZ, RZ, RZ ;  /* 0x000000ffff097224 */ /* 0x000fe200078e00ff */
[----:B------:R-:W-:Y:S01]  /*0c80*/  USHF.R.S32.HI UR7, URZ, 0x1f, UR6 ;  /* 0x0000001f3f077899 */ /* 0x000fe20008011406 */
[----:B------:R-:W-:Y:S01]  /*0c90*/  UMOV UR39, URZ ;  /* 0x0000003f00277c82 */ /* 0x000fe20008000000 */
[----:B------:R-:W-:Y:S02]  /*0ca0*/  ULDC.64 UR8, c[0x0][0x650] ;  /* 0x0001940000087ab9 */ /* 0x000fe40000000a00 */
[----:B------:R-:W-:-:S04]  /*0cb0*/  ULEA.HI UR7, UR7, UR6, URZ, 0x6 ;  /* 0x0000000607077291 */ /* 0x000fc8000f8f303f */
[----:B------:R-:W-:Y:S01]  /*0cc0*/  USHF.R.S32.HI UR40, URZ, 0x6, UR7 ;  /* 0x000000063f287899 */ /* 0x000fe20008011407 */
[----:B--2---:R-:W-:-:S13]  /*0cd0*/  ISETP.NE.AND P1, PT, R2, 0x1, PT ;  /* 0x000000010200780c */ /* 0x004fda0003f25270 */
[----:B------:R-:W0:Y:S01]  /*0ce0*/  @P1 LDC R19, c[0x0][0x10] ;  /* 0x00000400ff131b82 */ /* 0x000e220000000800 */
[----:B------:R-:W-:Y:S02]  /*0cf0*/  @P1 IMAD.MOV.U32 R7, RZ, RZ, RZ ;  /* 0x000000ffff071224 */ /* 0x000fe400078e00ff */
[----:B------:R-:W-:-:S05]  /*0d00*/  @P1 IMAD.MOV.U32 R17, RZ, RZ, RZ ;  /* 0x000000ffff111224 */ /* 0x000fca00078e00ff */
[----:B------:R-:W1:Y:S01]  /*0d10*/  @!P1 LDC R11, c[0x0][0xc] ;  /* 0x00000300ff0b9b82 */ /* 0x000e620000000800 */
[----:B------:R-:W-:Y:S01]  /*0d20*/  ULDC UR4, c[0x0][0xc] ;  /* 0x0000030000047ab9 */ /* 0x000fe20000000800 */
[----:B------:R-:W-:Y:S02]  /*0d30*/  ULDC UR5, c[0x0][0x10] ;  /* 0x0000040000057ab9 */ /* 0x000fe40000000800 */
[----:B------:R-:W-:-:S04]  /*0d40*/  UIMAD.WIDE.U32 UR4, UR4, UR5, URZ ;  /* 0x00000005040472a5 */ /* 0x000fc8000f8e003f */
[----:B------:R-:W2:Y:S01]  /*0d50*/  LDC R2, c[0x0][0x14] ;  /* 0x00000500ff027b82 */ /* 0x000ea20000000800 */
[----:B0-----:R-:W-:-:S04]  /*0d60*/  @P1 IMAD.WIDE.U32 R18, R19, UR12, R6 ;  /* 0x0000000c13121c25 */ /* 0x001fc8000f8e0006 */
[----:B------:R-:W-:Y:S02]  /*0d70*/  @P1 IMAD.IADD R17, R19, 0x1, R17 ;  /* 0x0000000113111824 */ /* 0x000fe400078e0211 */
[----:B-1----:R-:W-:-:S04]  /*0d80*/  @!P1 IMAD.WIDE.U32 R8, R6, R11, R8 ;  /* 0x0000000b06089225 */ /* 0x002fc800078e0008 */
[----:B------:R-:W-:Y:S02]  /*0d90*/  @!P1 IMAD.MOV.U32 R18, RZ, RZ, R8 ;  /* 0x000000ffff129224 */ /* 0x000fe400078e0008 */
[----:B------:R-:W-:Y:S02]  /*0da0*/  @!P1 IMAD.MOV.U32 R17, RZ, RZ, R9 ;  /* 0x000000ffff119224 */ /* 0x000fe400078e0009 */
[----:B--2---:R-:W-:-:S04]  /*0db0*/  IMAD.WIDE.U32 R12, R2, UR4, RZ ;  /* 0x00000004020c7c25 */ /* 0x004fc8000f8e00ff */
[----:B------:R-:W-:Y:S01]  /*0dc0*/  IMAD R23, R2, UR5, RZ ;  /* 0x0000000502177c24 */ /* 0x000fe2000f8e02ff */
[----:B------:R0:W-:Y:S03]  /*0dd0*/  STL.64 [R1], R12 ;  /* 0x0000000c01007387 */ /* 0x0001e60000100a00 */
[----:B------:R-:W-:Y:S01]  /*0de0*/  IMAD.IADD R23, R13, 0x1, R23 ;  /* 0x000000010d177824 */ /* 0x000fe200078e0217 */
[----:B------:R-:W-:Y:S06]  /*0df0*/  @P0 BRA `(.L_x_11) ;  /* 0x0000000000200947 */ /* 0x000fec0003800000 */
[----:B------:R-:W-:Y:S01]  /*0e00*/  UISETP.GE.U32.AND UP0, UPT, UR40, 0x5, UPT ;  /* 0x000000052800788c */ /* 0x000fe2000bf06070 */
[----:B------:R-:W-:Y:S01]  /*0e10*/  IADD3 R18, P0, R18, R12, RZ ;  /* 0x0000000c12127210 */ /* 0x000fe20007f1e0ff */
[----:B------:R-:W-:Y:S01]  /*0e20*/  UIMAD.WIDE.U32 UR4, UR40, -0x33333333, URZ ;  /* 0xcccccccd280478a5 */ /* 0x000fe2000f8e003f */
[----:B------:R-:W-:-:S03]  /*0e30*/  UMOV UR39, URZ ;  /* 0x0000003f00277c82 */ /* 0x000fc60008000000 */
[----:B------:R-:W-:Y:S01]  /*0e40*/  USHF.R.U32.HI UR4, URZ, 0x2, UR5 ;  /* 0x000000023f047899 */ /* 0x000fe20008011605 */
[----:B------:R-:W-:-:S03]  /*0e50*/  IMAD.X R17, R23, 0x1, R17, P0 ;  /* 0x0000000117117824 */ /* 0x000fc600000e0611 */
[----:B------:R-:W-:Y:S02]  /*0e60*/  UIMAD UR38, UR4, -0x5, UR40 ;  /* 0xfffffffb042678a4 */ /* 0x000fe4000f8e0228 */
[----:B------:R-:W-:-:S12]  /*0e70*/  @UP0 ULOP3.LUT UR39, UR4, 0x1, URZ, 0xc0, !UPT ;  /* 0x0000000104270892 */ /* 0x000fd8000f8ec03f */
.L_x_11:
[----:B------:R-:W-:Y:S01]  /*0e80*/  ISETP.GE.U32.AND P0, PT, R18, UR8, PT ;  /* 0x0000000812007c0c */ /* 0x000fe2000bf06070 */
[----:B------:R-:W-:Y:S01]  /*0e90*/  IMAD.MOV.U32 R19, RZ, RZ, -0x1 ;  /* 0xffffffffff137424 */ /* 0x000fe200078e00ff */
[----:B------:R-:W-:Y:S01]  /*0ea0*/  PRMT R8, RZ, 0x7610, R8 ;  /* 0x00007610ff087816 */ /* 0x000fe20000000008 */
[----:B------:R-:W-:Y:S01]  /*0eb0*/  IMAD.MOV.U32 R22, RZ, RZ, -0x1 ;  /* 0xffffffffff167424 */ /* 0x000fe200078e00ff */
[----:B------:R-:W-:Y:S01]  /*0ec0*/  ISETP.GE.U32.AND.EX P0, PT, R17, UR9, PT, P0 ;  /* 0x0000000911007c0c */ /* 0x000fe2000bf06100 */
[----:B------:R-:W-:-:S12]  /*0ed0*/  IMAD.MOV.U32 R2, RZ, RZ, -0x1 ;  /* 0xffffffffff027424 */ /* 0x000fd800078e00ff */
[----:B------:R-:W-:Y:S05]  /*0ee0*/  @P0 BRA `(.L_x_12) ;  /* 0x00000004002c0947 */ /* 0x000fea0003800000 */
[----:B------:R-:W1:Y:S01]  /*0ef0*/  LDC.64 R26, c[0x0][0x628] ;  /* 0x00018a00ff1a7b82 */ /* 0x000e620000000a00 */
[----:B------:R-:W-:Y:S02]  /*0f00*/  IMAD.MOV.U32 R8, RZ, RZ, R18 ;  /* 0x000000ffff087224 */ /* 0x000fe400078e0012 */
[----:B------:R-:W-:-:S05]  /*0f10*/  IMAD.MOV.U32 R9, RZ, RZ, R17 ;  /* 0x000000ffff097224 */ /* 0x000fca00078e0011 */
[----:B------:R-:W2:Y:S08]  /*0f20*/  LDC R2, c[0x0][0x630] ;  /* 0x00018c00ff027b82 */ /* 0x000eb00000000800 */
[----:B------:R-:W3:Y:S01]  /*0f30*/  LDC.64 R28, c[0x0][0x620] ;  /* 0x00018800ff1c7b82 */ /* 0x000ee20000000a00 */
[----:B-1----:R-:W-:-:S04]  /*0f40*/  ISETP.NE.U32.AND P0, PT, R26, RZ, PT ;  /* 0x000000ff1a00720c */ /* 0x002fc80003f05070 */
[----:B------:R-:W-:-:S13]  /*0f50*/  ISETP.NE.AND.EX P0, PT, R27, RZ, PT, P0 ;  /* 0x000000ff1b00720c */ /* 0x000fda0003f05300 */
[----:B--23--:R-:W-:Y:S05]  /*0f60*/  @!P0 BRA `(.L_x_13) ;  /* 0x0000000000288947 */ /* 0x00cfea0003800000 */
[----:B0-----:R-:W0:Y:S02]  /*0f70*/  LDC R13, c[0x0][0x634] ;  /* 0x00018d00ff0d7b82 */ /* 0x001e240000000800 */
[----:B0-----:R-:W-:-:S05]  /*0f80*/  IADD3 R13, P0, R18, R13, RZ ;  /* 0x0000000d120d7210 */ /* 0x001fca0007f1e0ff */
[----:B------:R-:W-:-:S04]  /*0f90*/  IMAD.X R15, RZ, RZ, R17, P0 ;  /* 0x000000ffff0f7224 */ /* 0x000fc800000e0611 */
[----:B------:R-:W-:-:S04]  /*0fa0*/  IMAD.WIDE.U32 R8, R15, R26, RZ ;  /* 0x0000001a0f087225 */ /* 0x000fc800078e00ff */
[----:B------:R-:W-:-:S04]  /*0fb0*/  IMAD.WIDE.U32 R10, P0, R13, R27, R8 ;  /* 0x0000001b0d0a7225 */ /* 0x000fc80007800008 */
[----:B------:R-:W-:-:S04]  /*0fc0*/  IMAD.WIDE.U32 R8, R13, R26, RZ ;  /* 0x0000001a0d087225 */ /* 0x000fc800078e00ff */
[----:B------:R-:W-:Y:S01]  /*0fd0*/  IMAD.X R13, RZ, RZ, RZ, P0 ;  /* 0x000000ffff0d7224 */ /* 0x000fe200000e06ff */
[----:B------:R-:W-:Y:S01]  /*0fe0*/  IADD3 RZ, P0, R9, R10, RZ ;  /* 0x0000000a09ff7210 */ /* 0x000fe20007f1e0ff */
[----:B------:R-:W-:-:S04]  /*0ff0*/  IMAD.MOV.U32 R12, RZ, RZ, R11 ;  /* 0x000000ffff0c7224 */ /* 0x000fc800078e000b */
[----:B------:R-:W-:-:S08]  /*1000*/  IMAD.WIDE.U32.X R8, R15, R27, R12, P0 ;  /* 0x0000001b0f087225 */ /* 0x000fd000000e040c */
.L_x_13:
[----:B------:R-:W1:Y:S01]  /*1010*/  LDC.64 R32, c[0x0][0x640] ;  /* 0x00019000ff207b82 */ /* 0x000e620000000a00 */
[-C--:B------:R-:W-:Y:S01]  /*1020*/  SHF.R.U64 R30, R8, R2.reuse, R9 ;  /* 0x00000002081e7219 */ /* 0x080fe20000001209 */
[----:B------:R-:W-:Y:S01]  /*1030*/  IMAD.MOV.U32 R19, RZ, RZ, R17 ;  /* 0x000000ffff137224 */ /* 0x000fe200078e0011 */
[----:B------:R-:W-:Y:S01]  /*1040*/  SHF.R.U32.HI R2, RZ, R2, R9 ;  /* 0x00000002ff027219 */ /* 0x000fe20000011609 */
[----:B------:R-:W-:Y:S01]  /*1050*/  IMAD.MOV.U32 R26, RZ, RZ, 0x1 ;  /* 0x00000001ff1a7424 */ /* 0x000fe200078e00ff */
[----:B------:R-:W-:-:S03]  /*1060*/  IADD3 R11, P0, RZ, -R30, RZ ;  /* 0x8000001eff0b7210 */ /* 0x000fc60007f1e0ff */
[----:B------:R-:W2:Y:S02]  /*1070*/  LDC R10, c[0x0][0x618] ;  /* 0x00018600ff0a7b82 */ /* 0x000ea40000000800 */
[----:B------:R-:W-:-:S04]  /*1080*/  IMAD.X R9, RZ, RZ, ~R2, P0 ;  /* 0x000000ffff097224 */ /* 0x000fc800000e0e02 */
[-C--:B------:R-:W-:Y:S02]  /*1090*/  IMAD R2, R9, R28.reuse, RZ ;  /* 0x0000001c09027224 */ /* 0x080fe400078e02ff */
[----:B0-----:R-:W0:Y:S01]  /*10a0*/  LDC R13, c[0x0][0x608] ;  /* 0x00018200ff0d7b82 */ /* 0x001e220000000800 */
[----:B------:R-:W-:-:S04]  /*10b0*/  IMAD.WIDE.U32 R8, R11, R28, R18 ;  /* 0x0000001c0b087225 */ /* 0x000fc800078e0012 */
[----:B------:R-:W-:Y:S02]  /*10c0*/  IMAD R11, R11, R29, R2 ;  /* 0x0000001d0b0b7224 */ /* 0x000fe400078e0202 */
[----:B------:R-:W-:Y:S01]  /*10d0*/  IMAD.MOV.U32 R2, RZ, RZ, -0x1 ;  /* 0xffffffffff027424 */ /* 0x000fe200078e00ff */
[----:B------:R-:W3:Y:S01]  /*10e0*/  LDC R31, c[0x0][0x658] ;  /* 0x00019600ff1f7b82 */ /* 0x000ee20000000800 */
[----:B------:R-:W-:Y:S01]  /*10f0*/  IMAD.IADD R9, R9, 0x1, R11 ;  /* 0x0000000109097824 */ /* 0x000fe200078e020b */
[----:B-1----:R-:W-:-:S04]  /*1100*/  ISETP.NE.U32.AND P0, PT, R32, RZ, PT ;  /* 0x000000ff2000720c */ /* 0x002fc80003f05070 */
[----:B------:R-:W-:Y:S02]  /*1110*/  ISETP.NE.AND.EX P0, PT, R33, RZ, PT, P0 ;  /* 0x000000ff2100720c */ /* 0x000fe40003f05300 */
[----:B------:R-:W1:Y:S01]  /*1120*/  LDC R29, c[0x0][0x600] ;  /* 0x00018000ff1d7b82 */ /* 0x000e620000000800 */
[-CC-:B--2---:R-:W-:Y:S02]  /*1130*/  SHF.R.U64 R27, R8, R10.reuse, R9.reuse ;  /* 0x0000000a081b7219 */ /* 0x184fe40000001209 */
[----:B------:R-:W-:-:S05]  /*1140*/  SHF.R.U32.HI R8, RZ, R10, R9 ;  /* 0x0000000aff087219 */ /* 0x000fca0000011609 */
[----:B------:R-:W2:Y:S01]  /*1150*/  LDC R22, c[0x0][0x648] ;  /* 0x00019200ff167b82 */ /* 0x000ea20000000800 */
[-CC-:B0-----:R-:W-:Y:S02]  /*1160*/  SHF.R.U64 R34, R27, R13.reuse, R8.reuse ;  /* 0x0000000d1b227219 */ /* 0x181fe40000001208 */
[----:B------:R-:W-:-:S05]  /*1170*/  SHF.R.U32.HI R8, RZ, R13, R8 ;  /* 0x0000000dff087219 */ /* 0x000fca0000011608 */
[----:B------:R-:W0:Y:S01]  /*1180*/  LDC R24, c[0x0][0x638] ;  /* 0x00018e00ff187b82 */ /* 0x000e220000000800 */
[-CC-:B---3--:R-:W-:Y:S02]  /*1190*/  SHF.R.U64 R36, R34, R31.reuse, R8.reuse ;  /* 0x0000001f22247219 */ /* 0x188fe40000001208 */
[-C--:B------:R-:W-:Y:S02]  /*11a0*/  SHF.L.U32 R2, R2, R31.reuse, RZ ;  /* 0x0000001f02027219 */ /* 0x080fe400000006ff */
[----:B------:R-:W-:Y:S01]  /*11b0*/  SHF.R.U32.HI R9, RZ, R31, R8 ;  /* 0x0000001fff097219 */ /* 0x000fe20000011608 */
[----:B------:R-:W-:Y:S01]  /*11c0*/  IMAD.MOV.U32 R8, RZ, RZ, R36 ;  /* 0x000000ffff087224 */ /* 0x000fe200078e0024 */
[----:B------:R-:W-:Y:S01]  /*11d0*/  LOP3.LUT R15, RZ, R2, RZ, 0x33, !PT ;  /* 0x00000002ff0f7212 */ /* 0x000fe200078e33ff */
[----:B------:R-:W3:Y:S01]  /*11e0*/  LDC R28, c[0x0][0x610] ;  /* 0x00018400ff1c7b82 */ /* 0x000ee20000000800 */
[----:B------:R-:W-:Y:S05]  /*11f0*/  @!P0 BRA `(.L_x_14) ;  /* 0x0000000000288947 */ /* 0x000fea0003800000 */
[----:B------:R-:W4:Y:S02]  /*1200*/  LDC R13, c[0x0][0x64c] ;  /* 0x00019300ff0d7b82 */ /* 0x000f240000000800 */
[----:B----4-:R-:W-:-:S05]  /*1210*/  IADD3 R13, P0, R36, R13, RZ ;  /* 0x0000000d240d7210 */ /* 0x010fca0007f1e0ff */
        /* <DEDUP_REMOVED lines=8> */
.L_x_14:
[----:B--2---:R-:W-:Y:S01]  /*12a0*/  SHF.R.U64 R7, R8, R22, R9 ;  /* 0x0000001608077219 */ /* 0x004fe20000001209 */
[----:B-1----:R-:W-:Y:S01]  /*12b0*/  VIADD R8, R29, 0xffffffff ;  /* 0xffffffff1d087836 */ /* 0x002fe20000000000 */
[----:B------:R-:W-:Y:S01]  /*12c0*/  SHF.L.U32 R2, R26, R31, RZ ;  /* 0x0000001f1a027219 */ /* 0x000fe200000006ff */
[----:B------:R-:W-:Y:S01]  /*12d0*/  @P1 IMAD R21, R25, R20, R6 ;  /* 0x0000001419151224 */ /* 0x000fe200078e0206 */
[----:B------:R-:W-:Y:S01]  /*12e0*/  LOP3.LUT R15, R34, R15, RZ, 0xc0, !PT ;  /* 0x0000000f220f7212 */ /* 0x000fe200078ec0ff */
[----:B------:R-:W-:Y:S01]  /*12f0*/  IMAD.MOV R9, RZ, RZ, -R7 ;  /* 0x000000ffff097224 */ /* 0x000fe200078e0a07 */
[----:B------:R-:W-:-:S03]  /*1300*/  LOP3.LUT R8, R27, R8, RZ, 0xc0, !PT ;  /* 0x000000081b087212 */ /* 0x000fc600078ec0ff */
[----:B------:R-:W-:Y:S02]  /*1310*/  IMAD R6, R2, R7, R15 ;  /* 0x0000000702067224 */ /* 0x000fe400078e020f */
[----:B0-----:R-:W-:Y:S02]  /*1320*/  IMAD R2, R9, R24, R36 ;  /* 0x0000001809027224 */ /* 0x001fe400078e0224 */
[----:B---3--:R-:W-:Y:S02]  /*1330*/  IMAD R19, R6, R28, R21 ;  /* 0x0000001c06137224 */ /* 0x008fe400078e0215 */
[----:B------:R-:W-:Y:S02]  /*1340*/  IMAD R2, R2, R29, R8 ;  /* 0x0000001d02027224 */ /* 0x000fe400078e0208 */
[----:B------:R-:W-:-:S03]  /*1350*/  IMAD.MOV.U32 R6, RZ, RZ, 0x1 ;  /* 0x00000001ff067424 */ /* 0x000fc600078e00ff */
[----:B------:R-:W-:Y:S02]  /*1360*/  SEL R22, R2, R19, !P1 ;  /* 0x0000001302167207 */ /* 0x000fe40004800000 */
[----:B------:R-:W-:Y:S01]  /*1370*/  SEL R19, R19, R2, !P1 ;  /* 0x0000000213137207 */ /* 0x000fe20004800000 */
[----:B------:R-:W-:Y:S01]  /*1380*/  IMAD.MOV.U32 R2, RZ, RZ, R30 ;  /* 0x000000ffff027224 */ /* 0x000fe200078e001e */
[----:B------:R-:W-:-:S07]  /*1390*/  PRMT R8, R6, 0x7610, R8 ;  /* 0x0000761006087816 */ /* 0x000fce0000000008 */
.L_x_12:
[----:B------:R-:W-:Y:S05]  /*13a0*/  @!P2 BRA `(.L_x_15) ;  /* 0x00000000000ca947 */ /* 0x000fea0003800000 */
[----:B------:R-:W-:Y:S01]  /*13b0*/  UCGABAR_WAIT ;  /* 0x0000000000007dc7 */ /* 0x000fe20008000000 */
[----:B------:R-:W-:Y:S01]  /*13c0*/  CCTL.IVALL ;  /* 0x00000000ff00798f */ /* 0x000fe20002000000 */
[----:B------:R-:W-:Y:S05]  /*13d0*/  BRA `(.L_x_16) ;  /* 0x0000000000047947 */ /* 0x000fea0003800000 */
.L_x_15:
[----:B------:R-:W-:Y:S06]  /*13e0*/  BAR.SYNC.DEFER_BLOCKING 0x0 ;  /* 0x0000000000007b1d */ /* 0x000fec0000010000 */
.L_x_16:
[----:B------:R-:W-:Y:S05]  /*13f0*/  @!P4 BRA `(.L_x_17) ;  /* 0x000000940088c947 */ /* 0x000fea0003800000 */
[----:B------:R-:W-:-:S13]  /*1400*/  ISETP.GT.U32.AND P0, PT, R35, 0x1, PT ;  /* 0x000000012300780c */ /* 0x000fda0003f04070 */
[----:B------:R-:W-:Y:S05]  /*1410*/  @P0 EXIT ;  /* 0x000000000000094d */ /* 0x000fea0003800000 */
.L_x_18:
[----:B------:R-:W-:-:S08]  /*1420*/  NOP ;  /* 0x0000000000007918 */ /* 0x000fd00000000000 */
[----:B------:R-:W1:Y:S02]  /*1430*/  USETMAXREG.TRY_ALLOC.CTAPOOL UP0, 0xe8 ;  /* 0x000000e8000079c8 */ /* 0x000e640008000600 */
[----:B-1----:R-:W-:-:S13]  /*1440*/  PLOP3.LUT P0, PT, PT, PT, UP0, 0x80, 0x0 ;  /* 0x000000000000781c */ /* 0x002fda0003f0f008 */
[----:B------:R-:W-:Y:S05]  /*1450*/  @!P0 BRA `(.L_x_18) ;  /* 0xfffffffc00f08947 */ /* 0x000fea000383ffff */
[----:B------:R-:W-:-:S13]  /*1460*/  LOP3.LUT P0, RZ, R8, 0xff, RZ, 0xc0, !PT ;  /* 0x000000ff08ff7812 */ /* 0x000fda000780c0ff */
[----:B------:R-:W-:Y:S05]  /*1470*/  @!P0 EXIT ;  /* 0x000000000000894d */ /* 0x000fea0003800000 */
[----:B------:R-:W1:Y:S01]  /*1480*/  S2UR UR4, SR_CgaCtaId ;  /* 0x00000000000479c3 */ /* 0x000e620000008800 */
[----:B------:R-:W-:Y:S01]  /*1490*/  VIADD R14, R14, 0xffffffff ;  /* 0xffffffff0e0e7836 */ /* 0x000fe20000000000 */
[CC--:B------:R-:W-:Y:S01]  /*14a0*/  LEA.HI R4, R0.reuse, R3.reuse, RZ, 0x2 ;  /* 0x0000000300047211 */ /* 0x0c0fe200078f10ff */
[----:B------:R-:W-:Y:S01]  /*14b0*/  UMOV UR41, 0x400 ;  /* 0x0000040000297882 */ /* 0x000fe20000000000 */
[----:B------:R-:W-:Y:S01]  /*14c0*/  LEA.HI R0, R0, R3, RZ, 0x5 ;  /* 0x0000000300007211 */ /* 0x000fe200078f28ff */
[----:B------:R-:W-:Y:S01]  /*14d0*/  UISETP.LT.AND UP0, UPT, UR40, 0x1, UPT ;  /* 0x000000012800788c */ /* 0x000fe2000bf01270 */
[----:B------:R-:W-:Y:S01]  /*14e0*/  R2UR UR42, R14 ;  /* 0x000000000e2a72ca */ /* 0x000fe200000e0000 */
[----:B------:R-:W-:Y:S01]  /*14f0*/  USHF.L.U32 UR44, UR40, 0x1, URZ ;  /* 0x00000001282c7899 */ /* 0x000fe2000800063f */
[--C-:B------:R-:W-:Y:S01]  /*1500*/  SHF.R.S32.HI R156, RZ, 0x2, R4.reuse ;  /* 0x00000002ff9c7819 */ /* 0x100fe20000011404 */
[----:B------:R-:W-:Y:S01]  /*1510*/  USEL UR43, UR40, 0x1, UP0 ;  /* 0x00000001282b7887 */ /* 0x000fe20008000000 */
[----:B------:R-:W-:-:S02]  /*1520*/  SHF.R.S32.HI R5, RZ, 0x1f, R4 ;  /* 0x0000001fff057819 */ /* 0x000fc40000011404 */
[----:B------:R-:W-:Y:S01]  /*1530*/  LOP3.LUT R158, R4, 0xfffffffc, RZ, 0xc0, !PT ;  /* 0xfffffffc049e7812 */ /* 0x000fe200078ec0ff */
[----:B------:R-:W-:Y:S01]  /*1540*/  UIADD3 UR43, -UR43, UR40, URZ ;  /* 0x000000282b2b7290 */ /* 0x000fe2000fffe13f */
[----:B------:R-:W-:Y:S02]  /*1550*/  LEA.HI R5, R5, R156, RZ, 0x3 ;  /* 0x0000009c05057211 */ /* 0x000fe400078f18ff */
[----:B------:R-:W-:Y:S01]  /*1560*/  ISETP.NE.AND P0, PT, R14, RZ, PT ;  /* 0x000000ff0e00720c */ /* 0x000fe20003f05270 */
[----:B------:R-:W-:Y:S01]  /*1570*/  IMAD.IADD R158, R3, 0x1, -R158 ;  /* 0x00000001039e7824 */ /* 0x000fe200078e0a9e */
[----:B------:R-:W-:Y:S01]  /*1580*/  LOP3.LUT R5, R5, 0xfffffff8, RZ, 0xc0, !PT ;  /* 0xfffffff805057812 */ /* 0x000fe200078ec0ff */
[----:B------:R-:W-:Y:S01]  /*1590*/  USHF.L.U32 UR42, UR42, 0x3, URZ ;  /* 0x000000032a2a7899 */ /* 0x000fe2000800063f */
[----:B------:R-:W-:Y:S02]  /*15a0*/  LOP3.LUT R176, R16, 0x1, RZ, 0xfc, !PT ;  /* 0x0000000110b07812 */ /* 0x000fe400078efcff */
[----:B------:R-:W-:Y:S01]  /*15b0*/  SEL R177, RZ, 0x1, P0 ;  /* 0x00000001ffb17807 */ /* 0x000fe20000000000 */
[----:B------:R-:W-:Y:S01]  /*15c0*/  IMAD.IADD R156, R156, 0x1, -R5 ;  /* 0x000000019c9c7824 */ /* 0x000fe200078e0a05 */
[----:B-1----:R-:W-:Y:S01]  /*15d0*/  ULEA UR41, UR4, UR41, 0x18 ;  /* 0x0000002904297291 */ /* 0x002fe2000f8ec03f */
[----:B------:R-:W-:Y:S01]  /*15e0*/  SHF.R.S32.HI R5, RZ, 0x5, R0 ;  /* 0x00000005ff057819 */ /* 0x000fe20000011400 */
[----:B------:R-:W-:Y:S01]  /*15f0*/  IMAD.U32 R160, RZ, RZ, UR42 ;  /* 0x0000002affa07e24 */ /* 0x000fe2000f8e00ff */
[----:B------:R-:W-:Y:S01]  /*1600*/  ULDC UR4, c[0x0][0x284] ;  /* 0x0000a10000047ab9 */ /* 0x000fe20000000800 */
[----:B------:R-:W-:Y:S01]  /*1610*/  UIADD3 UR45, UR41, 0x60, URZ ;  /* 0x00000060292d7890 */ /* 0x000fe2000fffe03f */
[--C-:B------:R-:W-:Y:S01]  /*1620*/  SHF.R.S32.HI R157, RZ, 0x1f, R156.reuse ;  /* 0x0000001fff9d7819 */ /* 0x100fe2000001149c */
[----:B------:R-:W-:Y:S01]  /*1630*/  IMAD R163, R5, -0x10, -R156 ;  /* 0xfffffff005a37824 */ /* 0x000fe200078e0a9c */
[----:B------:R-:W-:-:S02]  /*1640*/  LOP3.LUT R162, R160, 0x8, RZ, 0xc0, !PT ;  /* 0x00000008a0a27812 */ /* 0x000fc400078ec0ff */
[----:B------:R-:W-:Y:S01]  /*1650*/  LOP3.LUT R160, R160, 0x8, RZ, 0xc, !PT ;  /* 0x00000008a0a07812 */ /* 0x000fe200078e0cff */
[----:B------:R-:W-:Y:S01]  /*1660*/  IMAD.U32 R159, RZ, RZ, UR45 ;  /* 0x0000002dff9f7e24 */ /* 0x000fe2000f8e00ff */
[----:B------:R-:W-:Y:S01]  /*1670*/  LOP3.LUT R162, R162, 0x18, RZ, 0x3c, !PT ;  /* 0x00000018a2a27812 */ /* 0x000fe200078e3cff */
[----:B------:R-:W-:-:S04]  /*1680*/  IMAD.WIDE R156, R5, 0x10, R156 ;  /* 0x00000010059c7825 */ /* 0x000fc800078e029c */
[----:B------:R-:W-:Y:S02]  /*1690*/  VIADD R161, R159, UR42 ;  /* 0x0000002a9fa17c36 */ /* 0x000fe40008000000 */
[----:B------:R-:W-:-:S07]  /*16a0*/  VIADD R163, R163, UR4 ;  /* 0x00000004a3a37c36 */ /* 0x000fce0008000000 */
.L_x_294:
[----:B------:R-:W-:Y:S01]  /*16b0*/  SHF.L.U32 R0, R177, 0x1f, RZ ;  /* 0x0000001fb1007819 */ /* 0x000fe200000006ff */
[----:B------:R-:W-:Y:S02]  /*16c0*/  ULDC UR4, c[0x0][0x28c] ;  /* 0x0000a30000047ab9 */ /* 0x000fe40000000800 */
[----:B------:R-:W-:Y:S01]  /*16d0*/  ISETP.LT.AND P1, PT, RZ, UR4, PT ;  /* 0x00000004ff007c0c */ /* 0x000fe2000bf21270 */
[----:B------:R-:W1:Y:S02]  /*16e0*/  SYNCS.PHASECHK.TRANS64.TRYWAIT P0, [R159+UR42], R0 ;  /* 0x000000009f0075a7 */ /* 0x000e64000800016a */
[----:B01-34-:R-:W-:Y:S10]  /*16f0*/  @!P0 BRA `(.L_x_19) ;  /* 0x000000a400348947 */ /* 0x01bff40003800000 */
.L_x_317:
[----:B------:R-:W-:Y:S05]  /*1700*/  @P1 BRA `(.L_x_20) ;  /* 0x0000000000401947 */ /* 0x000fea0003800000 */
[----:B-1----:R-:W-:Y:S01]  /*1710*/  MOV R0, 0x0 ;  /* 0x0000000000007802 */ /* 0x002fe20000000f00 */
[----:B------:R-:W-:Y:S01]  /*1720*/  ULDC.64 UR4, c[0x4][0x68] ;  /* 0x01001a0000047ab9 */ /* 0x000fe20000000a00 */
[----:B------:R-:W-:Y:S01]  /*1730*/  ULDC.64 UR6, c[0x4][0x8] ;  /* 0x0100020000067ab9 */ /* 0x000fe20000000a00 */
[----:B------:R-:W-:Y:S01]  /*1740*/  IMAD.U32 R4, RZ, RZ, UR4 ;  /* 0x00000004ff047e24 */ /* 0x000fe2000f8e00ff */
[----:B------:R1:W2:Y:S01]  /*1750*/  LDC.64 R14, c[0x4][R0] ;  /* 0x01000000000e7b82 */ /* 0x0002a20000000a00 */
[----:B------:R-:W-:Y:S01]  /*1760*/  IMAD.U32 R5, RZ, RZ, UR5 ;  /* 0x00000005ff057e24 */ /* 0x000fe2000f8e00ff */
[----:B------:R-:W-:Y:S01]  /*1770*/  ULDC.64 UR4, c[0x4][0x70] ;  /* 0x01001c0000047ab9 */ /* 0x000fe20000000a00 */
[----:B------:R-:W-:Y:S02]  /*1780*/  IMAD.U32 R10, RZ, RZ, UR6 ;  /* 0x00000006ff0a7e24 */ /* 0x000fe4000f8e00ff */
[----:B------:R-:W-:Y:S02]  /*1790*/  IMAD.U32 R6, RZ, RZ, UR4 ;  /* 0x00000004ff067e24 */ /* 0x000fe4000f8e00ff */
[----:B------:R-:W-:-:S02]  /*17a0*/  IMAD.U32 R7, RZ, RZ, UR5 ;  /* 0x00000005ff077e24 */ /* 0x000fc4000f8e00ff */
[----:B------:R-:W-:Y:S02]  /*17b0*/  IMAD.U32 R11, RZ, RZ, UR7 ;  /* 0x00000007ff0b7e24 */ /* 0x000fe4000f8e00ff */
[----:B------:R-:W-:Y:S02]  /*17c0*/  IMAD.MOV.U32 R8, RZ, RZ, 0x1e1 ;  /* 0x000001e1ff087424 */ /* 0x000fe400078e00ff */
[----:B0-----:R-:W-:Y:S02]  /*17d0*/  IMAD.MOV.U32 R12, RZ, RZ, 0x1 ;  /* 0x00000001ff0c7424 */ /* 0x001fe400078e00ff */
[----:B-1----:R-:W-:-:S07]  /*17e0*/  IMAD.MOV.U32 R13, RZ, RZ, RZ ;  /* 0x000000ffff0d7224 */ /* 0x002fce00078e00ff */
[----:B------:R-:W-:-:S07]  /*17f0*/  LEPC R20, `(.L_x_20) ;  /* 0x000000001014794e */ /* 0x000fce0000000000 */
[----:B--2--5:R-:W-:Y:S05]  /*1800*/  CALL.ABS.NOINC R14 ;  /* 0x000000000e007343 */ /* 0x024fea0003c00000 */
.L_x_20:
[----:B------:R-:W-:-:S13]  /*1810*/  ISETP.NE.AND P0, PT, R176, 0x3, PT ;  /* 0x00000003b000780c */ /* 0x000fda0003f05270 */
[----:B------:R-:W-:Y:S05]  /*1820*/  @!P0 BRA `(.L_x_21) ;  /* 0x0000000000048947 */ /* 0x000fea0003800000 */
[----:B------:R-:W-:Y:S01]  /*1830*/  BPT.TRAP 0x1 ;  /* 0x000000040000795c */ /* 0x000fe20000300000 */
.L_x_21:
[----:B------:R-:W-:Y:S02]  /*1840*/  IMAD.U32 R3, RZ, RZ, UR38 ;  /* 0x00000026ff037e24 */ /* 0x000fe4000f8e00ff */
[----:B-1----:R-:W-:-:S03]  /*1850*/  IMAD.U32 R0, RZ, RZ, UR39 ;  /* 0x00000027ff007e24 */ /* 0x002fc6000f8e00ff */
[----:B------:R-:W-:Y:S02]  /*1860*/  LEA R3, R3, UR41, 0x3 ;  /* 0x0000002903037c11 */ /* 0x000fe4000f8e18ff */
[----:B------:R-:W-:-:S04]  /*1870*/  SHF.L.U32 R0, R0, 0x1f, RZ ;  /* 0x0000001f00007819 */ /* 0x000fc800000006ff */
[----:B------:R1:W2:Y:S01]  /*1880*/  SYNCS.PHASECHK.TRANS64.TRYWAIT P1, [R3+URZ], R0 ;  /* 0x00000000030075a7 */ /* 0x0002a2000802017f */
[----:B------:R-:W-:Y:S05]  /*1890*/  @!P0 BRA `(.L_x_22) ;  /* 0x0000000000048947 */ /* 0x000fea0003800000 */
[----:B------:R-:W-:Y:S01]  /*18a0*/  BPT.TRAP 0x1 ;  /* 0x000000040000795c */ /* 0x000fe20000300000 */
.L_x_22:
[----:B------:R-:W-:-:S05]  /*18b0*/  IMAD.U32 R4, RZ, RZ, UR43 ;  /* 0x0000002bff047e24 */ /* 0x000fca000f8e00ff */
[----:B------:R-:W-:Y:S01]  /*18c0*/  ISETP.GE.AND P2, PT, R4, 0x1, PT ;  /* 0x000000010400780c */ /* 0x000fe20003f46270 */
[----:B--2---:R-:W-:-:S12]  /*18d0*/  @P1 BRA `(.L_x_23) ;  /* 0x0000000000081947 */ /* 0x004fd80003800000 */
[----:B------:R-:W2:Y:S02]  /*18e0*/  SYNCS.PHASECHK.TRANS64.TRYWAIT P1, [R3+URZ], R0 ;  /* 0x00000000030075a7 */ /* 0x000ea4000802017f */
[----:B--2---:R-:W-:Y:S05]  /*18f0*/  @!P1 BRA `(.L_x_24) ;  /* 0x000000a000c89947 */ /* 0x004fea0003800000 */
.L_x_23:
[----:B------:R-:W-:Y:S05]  /*1900*/  WARPSYNC.ALL ;  /* 0x0000000000007948 */ /* 0x000fea0003800000 */
[----:B------:R-:W-:Y:S01]  /*1910*/  UIADD3 UR4, UR41, 0x180, URZ ;  /* 0x0000018029047890 */ /* 0x000fe2000fffe03f */
[----:B------:R-:W-:Y:S01]  /*1920*/  WARPGROUP.ARRIVE ;  /* 0x00000000000079c5 */ /* 0x000fe20000000000 */
[----:B------:R-:W-:Y:S02]  /*1930*/  UIADD3 UR5, UR41, 0x14180, URZ ;  /* 0x0001418029057890 */ /* 0x000fe4000fffe03f */
[----:B------:R-:W-:Y:S02]  /*1940*/  USHF.R.U32.HI UR4, URZ, 0x4, UR4 ;  /* 0x000000043f047899 */ /* 0x000fe40008011604 */
[----:B------:R-:W-:-:S02]  /*1950*/  USHF.R.U32.HI UR5, URZ, 0x4, UR5 ;  /* 0x000000043f057899 */ /* 0x000fc40008011605 */
[----:B------:R-:W-:Y:S02]  /*1960*/  ULOP3.LUT UR4, UR4, 0x3fff, URZ, 0xc0, !UPT ;  /* 0x00003fff04047892 */ /* 0x000fe4000f8ec03f */
[----:B------:R-:W-:Y:S02]  /*1970*/  ULOP3.LUT UR5, UR5, 0x3fff, URZ, 0xc0, !UPT ;  /* 0x00003fff05057892 */ /* 0x000fe4000f8ec03f */
[----:B------:R-:W-:Y:S02]  /*1980*/  ULOP3.LUT UR4, UR4, 0x10000, URZ, 0xfc, !UPT ;  /* 0x0001000004047892 */ /* 0x000fe4000f8efc3f */
[----:B------:R-:W-:Y:S02]  /*1990*/  ULOP3.LUT UR5, UR5, 0x10000, URZ, 0xfc, !UPT ;  /* 0x0001000005057892 */ /* 0x000fe4000f8efc3f */
[----:B------:R-:W-:Y:S02]  /*19a0*/  ULEA UR6, UR38, UR4, 0xa ;  /* 0x0000000426067291 */ /* 0x000fe4000f8e503f */
[----:B------:R-:W-:Y:S01]  /*19b0*/  ULEA UR7, UR38, UR5, 0xc ;  /* 0x0000000526077291 */ /* 0x000fe2000f8e603f */
[----:B------:R-:W-:Y:S01]  /*19c0*/  UMOV UR9, 0x40000040 ;  /* 0x4000004000097882 */ /* 0x000fe20000000000 */
[----:B------:R-:W-:-:S03]  /*19d0*/  UMOV UR11, 0x40000040 ;  /* 0x40000040000b7882 */ /* 0x000fc60000000000 */
[----:B------:R-:W-:Y:S02]  /*19e0*/  UMOV UR8, UR6 ;  /* 0x0000000600087c82 */ /* 0x000fe40008000000 */
[----:B------:R-:W-:Y:S02]  /*19f0*/  UMOV UR10, UR7 ;  /* 0x00000007000a7c82 */ /* 0x000fe40008000000 */
[----:B------:R-:W-:Y:S01]  /*1a00*/  HGMMA.64x256x8.F32.TF32 R24, gdesc[UR8], RZ, !UPT, gsb0 ;  /* 0x07e00000081879f0 */ /* 0x000fe2000c0028ff */
[----:B------:R-:W-:Y:S02]  /*1a10*/  UIADD3 UR8, UR6, 0x2, URZ ;  /* 0x0000000206087890 */ /* 0x000fe4000fffe03f */
[----:B------:R-:W-:Y:S01]  /*1a20*/  UIADD3 UR10, UR7, 0x2, URZ ;  /* 0x00000002070a7890 */ /* 0x000fe2000fffe03f */
[----:B------:R-:W-:Y:S01]  /*1a30*/  UMOV UR9, 0x40000040 ;  /* 0x4000004000097882 */ /* 0x000fe20000000000 */
[----:B------:R-:W-:Y:S01]  /*1a40*/  UMOV UR11, 0x40000040 ;  /* 0x40000040000b7882 */ /* 0x000fe20000000000 */
[----:B------:R-:W-:-:S02]  /*1a50*/  WARPGROUP.DEPBAR.LE gsb0, 0x0 ;  /* 0x00008000000079c5 */ /* 0x000fc40000010000 */
[----:B------:R-:W-:-:S15]  /*1a60*/  WARPGROUP.ARRIVE ;  /* 0x00000000000079c5 */ /* 0x000fde0000000000 */
[----:B------:R-:W-:-:S05]  /*1a70*/  NOP ;  /* 0x0000000000007918 */ /* 0x000fca0000000000 */
[----:B------:R-:W-:Y:S01]  /*1a80*/  HGMMA.64x256x8.F32.TF32 R24, gdesc[UR8], R24, gsb0 ;  /* 0x07e00000081879f0 */ /* 0x000fe20008002818 */
[----:B------:R-:W-:Y:S02]  /*1a90*/  UIADD3 UR8, UR6, 0x4, URZ ;  /* 0x0000000406087890 */ /* 0x000fe4000fffe03f */
[----:B------:R-:W-:Y:S01]  /*1aa0*/  UIADD3 UR10, UR7, 0x4, URZ ;  /* 0x00000004070a7890 */ /* 0x000fe2000fffe03f */
[----:B------:R-:W-:Y:S01]  /*1ab0*/  UMOV UR9, 0x40000040 ;  /* 0x4000004000097882 */ /* 0x000fe20000000000 */
[----:B------:R-:W-:Y:S01]  /*1ac0*/  UMOV UR11, 0x40000040 ;  /* 0x40000040000b7882 */ /* 0x000fe20000000000 */
[----:B------:R-:W-:Y:S02]  /*1ad0*/  WARPGROUP.DEPBAR.LE gsb0, 0x0 ;  /* 0x00008000000079c5 */ /* 0x000fe40000010000 */
        /* <DEDUP_REMOVED lines=42> */
[----:B------:R-:W-:Y:S03]  /*1d80*/  HGMMA.64x256x8.F32.TF32 R24, gdesc[UR8], R24, gsb0 ;  /* 0x07e00000081879f0 */ /* 0x000fe60008002818 */
[----:B------:R-:W-:Y:S02]  /*1d90*/  WARPGROUP.DEPBAR.LE gsb0, 0x0 ;  /* 0x00008000000079c5 */ /* 0x000fe40000010000 */
[----:B------:R-:W-:Y:S05]  /*1da0*/  @!P2 BRA `(.L_x_25) ;  /* 0x0000000400a0a947 */ /* 0x000fea0003800000 */
[----:B------:R-:W-:Y:S01]  /*1db0*/  UIADD3 UR6, UR38, 0x1, URZ ;  /* 0x0000000126067890 */ /* 0x000fe2000fffe03f */
[----:B-12---:R-:W-:Y:S02]  /*1dc0*/  IMAD.U32 R0, RZ, RZ, UR43 ;  /* 0x0000002bff007e24 */ /* 0x006fe4000f8e00ff */
[----:B------:R-:W-:Y:S01]  /*1dd0*/  IMAD.U32 R3, RZ, RZ, UR38 ;  /* 0x00000026ff037e24 */ /* 0x000fe2000f8e00ff */
[----:B------:R-:W-:-:S04]  /*1de0*/  UISETP.NE.AND UP0, UPT, UR6, 0x5, UPT ;  /* 0x000000050600788c */ /* 0x000fc8000bf05270 */
[----:B------:R-:W-:Y:S02]  /*1df0*/  USEL UR7, URZ, 0x1, UP0 ;  /* 0x000000013f077887 */ /* 0x000fe40008000000 */
[----:B------:R-:W-:Y:S02]  /*1e00*/  USEL UR6, UR6, URZ, UP0 ;  /* 0x0000003f06067287 */ /* 0x000fe40008000000 */
[----:B------:R-:W-:-:S06]  /*1e10*/  ULOP3.LUT UR7, UR39, UR7, URZ, 0x3c, !UPT ;  /* 0x0000000727077292 */ /* 0x000fcc000f8e3c3f */
[----:B------:R-:W-:-:S07]  /*1e20*/  IMAD.U32 R6, RZ, RZ, UR7 ;  /* 0x00000007ff067e24 */ /* 0x000fce000f8e00ff */
.L_x_32:
[----:B------:R-:W-:Y:S05]  /*1e30*/  @!P0 BRA `(.L_x_26) ;  /* 0x0000000000048947 */ /* 0x000fea0003800000 */
[----:B------:R-:W-:Y:S01]  /*1e40*/  BPT.TRAP 0x1 ;  /* 0x000000040000795c */ /* 0x000fe20000300000 */
.L_x_26:
[----:B------:R-:W-:Y:S01]  /*1e50*/  ULEA UR7, UR6, UR41, 0x3 ;  /* 0x0000002906077291 */ /* 0x000fe2000f8e183f */
[----:B------:R-:W-:-:S08]  /*1e60*/  SHF.L.U32 R4, R6, 0x1f, RZ ;  /* 0x0000001f06047819 */ /* 0x000fd000000006ff */
[----:B------:R1:W2:Y:S01]  /*1e70*/  SYNCS.PHASECHK.TRANS64.TRYWAIT P1, [UR7], R4 ;  /* 0x00000004ff0075a7 */ /* 0x0002a20008020147 */
[----:B------:R-:W-:Y:S05]  /*1e80*/  @!P0 BRA `(.L_x_27) ;  /* 0x0000000000048947 */ /* 0x000fea0003800000 */
[----:B------:R-:W-:Y:S01]  /*1e90*/  BPT.TRAP 0x1 ;  /* 0x000000040000795c */ /* 0x000fe20000300000 */
.L_x_27:
[----:B--2---:R-:W-:Y:S05]  /*1ea0*/  @P1 BRA `(.L_x_28) ;  /* 0x0000000000081947 */ /* 0x004fea0003800000 */
[----:B------:R-:W2:Y:S02]  /*1eb0*/  SYNCS.PHASECHK.TRANS64.TRYWAIT P1, [UR7], R4 ;  /* 0x00000004ff0075a7 */ /* 0x000ea40008020147 */
[----:B--2---:R-:W-:Y:S05]  /*1ec0*/  @!P1 BRA `(.L_x_29) ;  /* 0x0000009c00689947 */ /* 0x004fea0003800000 */
.L_x_28:
[----:B------:R-:W-:Y:S01]  /*1ed0*/  ULEA UR7, UR6, UR4, 0xa ;  /* 0x0000000406077291 */ /* 0x000fe2000f8e503f */
[----:B------:R-:W-:Y:S01]  /*1ee0*/  WARPGROUP.ARRIVE ;  /* 0x00000000000079c5 */ /* 0x000fe20000000000 */
[----:B------:R-:W-:Y:S01]  /*1ef0*/  ULEA UR12, UR6, UR5, 0xc ;  /* 0x00000005060c7291 */ /* 0x000fe2000f8e603f */
[----:B------:R-:W-:Y:S01]  /*1f00*/  UMOV UR9, 0x40000040 ;  /* 0x4000004000097882 */ /* 0x000fe20000000000 */
[----:B------:R-:W-:-:S03]  /*1f10*/  UMOV UR11, 0x40000040 ;  /* 0x40000040000b7882 */ /* 0x000fc60000000000 */
[----:B------:R-:W-:Y:S02]  /*1f20*/  UMOV UR8, UR7 ;  /* 0x0000000700087c82 */ /* 0x000fe40008000000 */
[----:B------:R-:W-:Y:S02]  /*1f30*/  UMOV UR10, UR12 ;  /* 0x0000000c000a7c82 */ /* 0x000fe40008000000 */
[----:B------:R-:W-:Y:S01]  /*1f40*/  HGMMA.64x256x8.F32.TF32 R24, gdesc[UR8], R24, gsb0 ;  /* 0x07e00000081879f0 */ /* 0x000fe20008002818 */
        /* <DEDUP_REMOVED lines=58> */
[----:B------:R-:W-:Y:S01]  /*22f0*/  BPT.TRAP 0x1 ;  /* 0x000000040000795c */ /* 0x000fe20000300000 */
.L_x_30:
[----:B------:R-:W-:-:S13]  /*2300*/  ISETP.NE.AND P1, PT, R153, RZ, PT ;  /* 0x000000ff9900720c */ /* 0x000fda0003f25270 */
[----:B-12---:R-:W-:-:S05]  /*2310*/  @P1 LEA R4, R3, UR41, 0x3 ;  /* 0x0000002903041c11 */ /* 0x006fca000f8e18ff */
[----:B------:R-:W-:-:S05]  /*2320*/  @P1 VIADD R5, R4, 0x28 ;  /* 0x0000002804051836 */ /* 0x000fca0000000000 */
[----:B------:R-:W-:-:S04]  /*2330*/  @P1 PRMT R5, R152, 0x654, R5 ;  /* 0x0000065498051816 */ /* 0x000fc80000000005 */
[----:B------:R1:W-:Y:S01]  /*2340*/  @P1 SYNCS.ARRIVE.TRANS64.RED.A1T0 RZ, [R5+URZ], RZ ;  /* 0x000000ff05ff19a7 */ /* 0x0003e2000810043f */
[----:B------:R-:W-:-:S13]  /*2350*/  ISETP.GT.U32.AND P1, PT, R16, 0x1, PT ;  /* 0x000000011000780c */ /* 0x000fda0003f24070 */
[----:B-1----:R-:W-:Y:S05]  /*2360*/  @P1 BRA `(.L_x_31) ;  /* 0x0000000000041947 */ /* 0x002fea0003800000 */
[----:B------:R-:W-:Y:S01]  /*2370*/  BPT.TRAP 0x1 ;  /* 0x000000040000795c */ /* 0x000fe20000300000 */
.L_x_31:
[----:B------:R-:W-:Y:S01]  /*2380*/  UIADD3 UR6, UR6, 0x1, URZ ;  /* 0x0000000106067890 */ /* 0x000fe2000fffe03f */
[C---:B------:R-:W-:Y:S01]  /*2390*/  ISETP.GT.AND P2, PT, R0.reuse, 0x1, PT ;  /* 0x000000010000780c */ /* 0x040fe20003f44270 */
[----:B------:R-:W-:Y:S02]  /*23a0*/  VIADD R3, R3, 0x1 ;  /* 0x0000000103037836 */ /* 0x000fe40000000000 */
[----:B------:R-:W-:Y:S01]  /*23b0*/  UISETP.NE.AND UP0, UPT, UR6, 0x5, UPT ;  /* 0x000000050600788c */ /* 0x000fe2000bf05270 */
[----:B------:R-:W-:Y:S02]  /*23c0*/  VIADD R0, R0, 0xffffffff ;  /* 0xffffffff00007836 */ /* 0x000fe40000000000 */
[C---:B------:R-:W-:Y:S01]  /*23d0*/  ISETP.NE.AND P1, PT, R3.reuse, 0x5, PT ;  /* 0x000000050300780c */ /* 0x040fe20003f25270 */
[----:B------:R-:W-:Y:S02]  /*23e0*/  USEL UR7, URZ, 0x1, UP0 ;  /* 0x000000013f077887 */ /* 0x000fe40008000000 */
[----:B------:R-:W-:Y:S01]  /*23f0*/  USEL UR6, UR6, URZ, UP0 ;  /* 0x0000003f06067287 */ /* 0x000fe20008000000 */
[----:B------:R-:W-:-:S03]  /*2400*/  SEL R3, R3, RZ, P1 ;  /* 0x000000ff03037207 */ /* 0x000fc60000800000 */
[----:B------:R-:W-:Y:S01]  /*2410*/  LOP3.LUT R6, R6, UR7, RZ, 0x3c, !PT ;  /* 0x0000000706067c12 */ /* 0x000fe2000f8e3cff */
[----:B------:R-:W-:Y:S07]  /*2420*/  @P2 BRA `(.L_x_32) ;  /* 0xfffffff800802947 */ /* 0x000fee000383ffff */
.L_x_25:
[----:B-12---:R-:W1:Y:S01]  /*2430*/  LDC R0, c[0x0][0x28c] ;  /* 0x0000a300ff007b82 */ /* 0x006e620000000800 */
[----:B------:R2:W-:Y:S01]  /*2440*/  SYNCS.ARRIVE.TRANS64.A1T0 RZ, [R160+UR45], RZ ;  /* 0x000000ffa0ff79a7 */ /* 0x0005e2000810002d */
[----:B-1----:R-:W-:-:S13]  /*2450*/  ISETP.GE.AND P1, PT, R0, 0x1, PT ;  /* 0x000000010000780c */ /* 0x002fda0003f26270 */
[----:B--2---:R-:W-:Y:S05]  /*2460*/  @!P1 BRA `(.L_x_33) ;  /* 0x0000000000449947 */ /* 0x004fea0003800000 */
[----:B------:R-:W-:Y:S05]  /*2470*/  @!P0 BRA `(.L_x_34) ;  /* 0x0000000000048947 */ /* 0x000fea0003800000 */
[----:B------:R-:W-:Y:S01]  /*2480*/  BPT.TRAP 0x1 ;  /* 0x000000040000795c */ /* 0x000fe20000300000 */
.L_x_34:
[----:B------:R-:W-:-:S13]  /*2490*/  ISETP.NE.AND P0, PT, R153, RZ, PT ;  /* 0x000000ff9900720c */ /* 0x000fda0003f05270 */
[----:B------:R-:W-:-:S05]  /*24a0*/  VOTEU.ANY UP0, P0 ;  /* 0x00000000003f7886 */ /* 0x000fca0000000100 */
[----:B------:R-:W-:-:S06]  /*24b0*/  @UP0 UIADD3 UR4, UR43, UR38, URZ ;  /* 0x000000262b040290 */ /* 0x000fcc000fffe03f */
[----:B------:R-:W-:Y:S02]  /*24c0*/  IMAD.U32 R4, RZ, RZ, UR4 ;  /* 0x00000004ff047e24 */ /* 0x000fe4000f8e00ff */
[----:B------:R-:W-:Y:S02]  /*24d0*/  IMAD.U32 R3, RZ, RZ, UR4 ;  /* 0x00000004ff037e24 */ /* 0x000fe4000f8e00ff */
[----:B------:R-:W-:-:S05]  /*24e0*/  @P0 IMAD.WIDE.U32 R4, R4, -0x33333333, RZ ;  /* 0xcccccccd04040825 */ /* 0x000fca00078e00ff */
[----:B------:R-:W-:-:S05]  /*24f0*/  @P0 SHF.R.U32.HI R0, RZ, 0x2, R5 ;  /* 0x00000002ff000819 */ /* 0x000fca0000011605 */
[----:B------:R-:W-:-:S05]  /*2500*/  @P0 IMAD R0, R0, -0x5, R3 ;  /* 0xfffffffb00000824 */ /* 0x000fca00078e0203 */
[----:B------:R-:W-:-:S05]  /*2510*/  @P0 LEA R0, R0, UR41, 0x3 ;  /* 0x0000002900000c11 */ /* 0x000fca000f8e18ff */
[----:B------:R-:W-:-:S05]  /*2520*/  @P0 VIADD R3, R0, 0x28 ;  /* 0x0000002800030836 */ /* 0x000fca0000000000 */
[----:B------:R-:W-:-:S04]  /*2530*/  @P0 PRMT R3, R152, 0x654, R3 ;  /* 0x0000065498030816 */ /* 0x000fc80000000003 */
[----:B------:R1:W-:Y:S01]  /*2540*/  @P0 SYNCS.ARRIVE.TRANS64.RED.A1T0 RZ, [R3+URZ], RZ ;  /* 0x000000ff03ff09a7 */ /* 0x0003e2000810043f */
[----:B------:R-:W-:-:S13]  /*2550*/  ISETP.GT.U32.AND P0, PT, R16, 0x1, PT ;  /* 0x000000011000780c */ /* 0x000fda0003f04070 */
[----:B-1----:R-:W-:Y:S05]  /*2560*/  @P0 BRA `(.L_x_33) ;  /* 0x0000000000040947 */ /* 0x002fea0003800000 */
[----:B------:R-:W-:Y:S01]  /*2570*/  BPT.TRAP 0x1 ;  /* 0x000000040000795c */ /* 0x000fe20000300000 */
.L_x_33:
[----:B------:R-:W-:Y:S01]  /*2580*/  SHF.L.U32 R0, R177, 0x1f, RZ ;  /* 0x0000001fb1007819 */ /* 0x000fe200000006ff */
[----:B------:R-:W-:Y:S01]  /*2590*/  UIADD3 UR38, UR44, UR38, URZ ;  /* 0x000000262c267290 */ /* 0x000fe2000fffe03f */
[----:B------:R-:W1:Y:S01]  /*25a0*/  LDC R7, c[0x0][0x288] ;  /* 0x0000a200ff077b82 */ /* 0x000e620000000800 */
[----:B------:R-:W-:Y:S01]  /*25b0*/  UISETP.GE.U32.AND UP1, UPT, UR44, 0x5, UPT ;  /* 0x000000052c00788c */ /* 0x000fe2000bf26070 */
[----:B------:R-:W-:Y:S01]  /*25c0*/  IMAD.SHL.U32 R8, R158, 0x2, RZ ;  /* 0x000000029e087824 */ /* 0x000fe200078e00ff */
[----:B------:R-:W-:Y:S02]  /*25d0*/  UISETP.GT.U32.AND UP0, UPT, UR38, 0x4, UPT ;  /* 0x000000042600788c */ /* 0x000fe4000bf04070 */
[----:B------:R-:W-:Y:S02]  /*25e0*/  UIMAD.WIDE.U32 UR4, UR38, -0x33333333, URZ ;  /* 0xcccccccd260478a5 */ /* 0x000fe4000f8e003f */
[----:B------:R-:W-:Y:S01]  /*25f0*/  UISETP.LT.U32.AND UP0, UPT, UR44, 0x5, UP0 ;  /* 0x000000052c00788c */ /* 0x000fe20008701070 */
[----:B------:R-:W2:Y:S01]  /*2600*/  SYNCS.PHASECHK.TRANS64.TRYWAIT P0, [R159+UR42+0x10], R0 ;  /* 0x000010009f0075a7 */ /* 0x000ea2000800016a */
[----:B------:R-:W-:Y:S01]  /*2610*/  USHF.R.U32.HI UR4, URZ, 0x2, UR5 ;  /* 0x000000023f047899 */ /* 0x000fe20008011605 */
[----:B------:R-:W-:Y:S01]  /*2620*/  SHF.R.S32.HI R9, RZ, 0x1f, R8 ;  /* 0x0000001fff097819 */ /* 0x000fe20000011408 */
[----:B------:R-:W-:-:S02]  /*2630*/  USEL UR6, URZ, 0x1, !UP0 ;  /* 0x000000013f067887 */ /* 0x000fc4000c000000 */
[----:B------:R-:W-:Y:S02]  /*2640*/  UIMAD UR38, UR4, -0x5, UR38 ;  /* 0xfffffffb042678a4 */ /* 0x000fe4000f8e0226 */
[----:B------:R-:W-:-:S04]  /*2650*/  ULOP3.LUT UR39, UR39, UR6, URZ, 0x3c, !UPT ;  /* 0x0000000627277292 */ /* 0x000fc8000f8e3c3f */
[----:B------:R-:W-:Y:S01]  /*2660*/  @UP1 ULOP3.LUT UR39, UR39, 0x1, UR4, 0x78, !UPT ;  /* 0x0000000127271892 */ /* 0x000fe2000f8e7804 */
[----:B-12---:R-:W-:Y:S11]  /*2670*/  @!P0 BRA `(.L_x_35) ;  /* 0x0000009400948947 */ /* 0x006ff60003800000 */
.L_x_318:
[----:B------:R-:W-:Y:S01]  /*2680*/  IMAD.SHL.U32 R6, R19, 0x40, RZ ;  /* 0x0000004013067824 */ /* 0x000fe200078e00ff */
[----:B------:R-:W-:Y:S01]  /*2690*/  ULDC UR6, c[0x0][0x284] ;  /* 0x0000a10000067ab9 */ /* 0x000fe20000000800 */
[----:B0-----:R-:W-:Y:S01]  /*26a0*/  IMAD.SHL.U32 R12, R22, 0x100, RZ ;  /* 0x00000100160c7824 */ /* 0x001fe200078e00ff */
[----:B------:R-:W-:Y:S01]  /*26b0*/  SHF.R.S32.HI R167, RZ, 0x1f, R2 ;  /* 0x0000001fffa77819 */ /* 0x000fe20000011402 */
[----:B------:R-:W-:Y:S01]  /*26c0*/  ULDC.64 UR4, c[0x0][0x5d0] ;  /* 0x0001740000047ab9 */ /* 0x000fe20000000a00 */
[----:B------:R-:W-:Y:S01]  /*26d0*/  ISETP.GE.AND P0, PT, R6, UR6, PT ;  /* 0x0000000606007c0c */ /* 0x000fe2000bf06270 */
[----:B------:R-:W-:Y:S01]  /*26e0*/  IMAD.WIDE.U32 R4, R2, UR4, R8 ;  /* 0x0000000402047c25 */ /* 0x000fe2000f8e0008 */
[----:B------:R-:W-:Y:S02]  /*26f0*/  SHF.R.S32.HI R13, RZ, 0x1f, R12 ;  /* 0x0000001fff0d7819 */ /* 0x000fe4000001140c */
[C---:B------:R-:W-:Y:S01]  /*2700*/  ISETP.GE.OR P0, PT, R12.reuse, R7, P0 ;  /* 0x000000070c00720c */ /* 0x040fe20000706670 */
[----:B------:R-:W-:Y:S01]  /*2710*/  IMAD R3, R167, UR4, RZ ;  /* 0x00000004a7037c24 */ /* 0x000fe2000f8e02ff */
[----:B------:R-:W-:-:S03]  /*2720*/  IADD3 R168, P1, R12, R4, RZ ;  /* 0x000000040ca87210 */ /* 0x000fc60007f3e0ff */
[----:B------:R-:W-:-:S05]  /*2730*/  IMAD R3, R2, UR5, R3 ;  /* 0x0000000502037c24 */ /* 0x000fca000f8e0203 */
[----:B------:R-:W-:-:S03]  /*2740*/  IADD3.X R169, R13, R5, R3, P1, !PT ;  /* 0x000000050da97210 */ /* 0x000fc60000ffe403 */
[----:B------:R-:W-:Y:S05]  /*2750*/  @P0 BRA `(.L_x_36) ;  /* 0x0000007c00000947 */ /* 0x000fea0003800000 */
[----:B------:R-:W0:Y:S01]  /*2760*/  LDC.64 R10, c[0x0][0x5c8] ;  /* 0x00017200ff0a7b82 */ /* 0x000e220000000a00 */
[----:B-----5:R-:W-:Y:S01]  /*2770*/  FSETP.NEU.AND P0, PT, R155, RZ, PT ;  /* 0x000000ff9b00720b */ /* 0x020fe20003f0d000 */
[----:B------:R-:W-:Y:S01]  /*2780*/  IMAD R3, R158, -0x2, R7 ;  /* 0xfffffffe9e037824 */ /* 0x000fe200078e0207 */
[----:B------:R-:W-:Y:S01]  /*2790*/  BSSY B0, `(.L_x_36) ;  /* 0x00007bc000007945 */ /* 0x000fe20003800000 */
[----:B------:R-:W-:-:S04]  /*27a0*/  IMAD.WIDE R164, R19, 0x40, R156 ;  /* 0x0000004013a47825 */ /* 0x000fc800078e029c */
[----:B-1----:R-:W-:Y:S02]  /*27b0*/  IMAD.IADD R0, R3, 0x1, -R12 ;  /* 0x0000000103007824 */ /* 0x002fe400078e0a0c */
[----:B------:R-:W-:-:S03]  /*27c0*/  IMAD.IADD R3, R163, 0x1, -R6 ;  /* 0x00000001a3037824 */ /* 0x000fc600078e0a06 */
[----:B------:R-:W-:-:S04]  /*27d0*/  ISETP.GT.AND P1, PT, R0, RZ, PT ;  /* 0x000000ff0000720c */ /* 0x000fc80003f24270 */
[----:B------:R-:W-:Y:S01]  /*27e0*/  ISETP.GT.AND P2, PT, R3, RZ, P1 ;  /* 0x000000ff0300720c */ /* 0x000fe20000f44270 */
[-C--:B0-----:R-:W-:Y:S02]  /*27f0*/  IMAD R4, R165, R10.reuse, RZ ;  /* 0x0000000aa5047224 */ /* 0x081fe400078e02ff */
[----:B------:R-:W-:-:S04]  /*2800*/  IMAD.WIDE.U32 R168, R164, R10, R168 ;  /* 0x0000000aa4a87225 */ /* 0x000fc800078e00a8 */
[----:B------:R-:W-:-:S04]  /*2810*/  IMAD R5, R164, R11, R4 ;  /* 0x0000000ba4057224 */ /* 0x000fc800078e0204 */
[----:B------:R-:W-:Y:S01]  /*2820*/  IMAD.IADD R179, R169, 0x1, R5 ;  /* 0x00000001a9b37824 */ /* 0x000fe200078e0205 */
[----:B------:R-:W-:Y:S06]  /*2830*/  @!P0 BRA `(.L_x_37) ;  /* 0x0000005400948947 */ /* 0x000fec0003800000 */
[----:B------:R-:W0:Y:S01]  /*2840*/  LDC.64 R20, c[0x0][0x5b8] ;  /* 0x00016e00ff147b82 */ /* 0x000e220000000a00 */
[----:B------:R-:W-:-:S07]  /*2850*/  ULDC.64 UR4, c[0x0][0x5c0] ;  /* 0x0001700000047ab9 */ /* 0x000fce0000000a00 */
[----:B------:R-:W1:Y:S08]  /*2860*/  LDC.64 R170, c[0x0][0x5b0] ;  /* 0x00016c00ffaa7b82 */ /* 0x000e700000000a00 */
[----:B------:R-:W2:Y:S01]  /*2870*/  LDC.64 R14, c[0x0][0x5a8] ;  /* 0x00016a00ff0e7b82 */ /* 0x000ea20000000a00 */
[-C--:B0-----:R-:W-:Y:S02]  /*2880*/  IMAD R6, R167, R20.reuse, RZ ;  /* 0x00000014a7067224 */ /* 0x081fe400078e02ff */
[----:B------:R-:W-:-:S04]  /*2890*/  IMAD.WIDE.U32 R4, R2, R20, R8 ;  /* 0x0000001402047225 */ /* 0x000fc800078e0008 */
[----:B------:R-:W-:Y:S01]  /*28a0*/  IMAD R169, R2, R21, R6 ;  /* 0x0000001502a97224 */ /* 0x000fe200078e0206 */
[----:B------:R-:W-:Y:S01]  /*28b0*/  IADD3 R166, P0, R12, R4, RZ ;  /* 0x000000040ca67210 */ /* 0x000fe20007f1e0ff */
[----:B-1----:R-:W-:-:S03]  /*28c0*/  IMAD R4, R165, R170, RZ ;  /* 0x000000aaa5047224 */ /* 0x002fc600078e02ff */
[----:B------:R-:W-:Y:S01]  /*28d0*/  IADD3.X R167, R13, R5, R169, P0, !PT ;  /* 0x000000050da77210 */ /* 0x000fe200007fe4a9 */
[C---:B------:R-:W-:Y:S02]  /*28e0*/  IMAD R21, R164.reuse, R171, R4 ;  /* 0x000000aba4157224 */ /* 0x040fe400078e0204 */
[----:B------:R-:W-:-:S04]  /*28f0*/  IMAD.WIDE.U32 R4, R164, R170, R166 ;  /* 0x000000aaa4047225 */ /* 0x000fc800078e00a6 */
[----:B------:R-:W-:Y:S01]  /*2900*/  IMAD.IADD R5, R5, 0x1, R21 ;  /* 0x0000000105057824 */ /* 0x000fe200078e0215 */
[----:B--2---:R-:W-:-:S04]  /*2910*/  LEA R6, P0, R4, R14, 0x2 ;  /* 0x0000000e04067211 */ /* 0x004fc800078010ff */
[----:B------:R-:W-:-:S05]  /*2920*/  LEA.HI.X R7, R4, R15, R5, 0x2, P0 ;  /* 0x0000000f04077211 */ /* 0x000fca00000f1405 */
[----:B------:R0:W2:Y:S01]  /*2930*/  @P2 LDG.E.LTC128B R19, desc[UR36][R6.64] ;  /* 0x0000002406132981 */ /* 0x0000a2000c1e1920 */
[----:B------:R-:W-:Y:S01]  /*2940*/  IMAD.WIDE.U32 R4, R164, R170, R12 ;  /* 0x000000aaa4047225 */ /* 0x000fe200078e000c */
[C---:B------:R-:W-:Y:S01]  /*2950*/  SHF.L.U64.HI R175, R170.reuse, 0x3, R171 ;  /* 0x00000003aaaf7819 */ /* 0x040fe200000102ab */
[----:B------:R-:W-:Y:S02]  /*2960*/  BSSY B1, `(.L_x_38) ;  /* 0x0000014000017945 */ /* 0x000fe40003800000 */
[----:B------:R-:W-:Y:S01]  /*2970*/  IMAD.SHL.U32 R174, R170, 0x8, RZ ;  /* 0x00000008aaae7824 */ /* 0x000fe200078e00ff */
[----:B------:R-:W-:-:S03]  /*2980*/  IADD3 R172, P0, R8, R4, RZ ;  /* 0x0000000408ac7210 */ /* 0x000fc60007f1e0ff */
[----:B------:R-:W-:Y:S01]  /*2990*/  IMAD.WIDE.U32 R174, R164, R170, R174 ;  /* 0x000000aaa4ae7225 */ /* 0x000fe200078e00ae */
[----:B------:R-:W-:Y:S02]  /*29a0*/  IADD3.X R173, R9, R21, R5, P0, !PT ;  /* 0x0000001509ad7210 */ /* 0x000fe400007fe405 */
[----:B------:R-:W-:Y:S01]  /*29b0*/  ISETP.GT.AND P0, PT, R0, 0x1, PT ;  /* 0x000000010000780c */ /* 0x000fe20003f04270 */
[----:B------:R-:W-:-:S04]  /*29c0*/  IMAD.WIDE.U32 R172, R2, R20, R172 ;  /* 0x0000001402ac7225 */ /* 0x000fc800078e00ac */
[----:B0-----:R-:W-:Y:S01]  /*29d0*/  IMAD.IADD R7, R169, 0x1, R173 ;  /* 0x00000001a9077824 */ /* 0x001fe200078e02ad */
[----:B------:R-:W-:-:S04]  /*29e0*/  LEA R6, P4, R172, R14, 0x2 ;  /* 0x0000000eac067211 */ /* 0x000fc800078810ff */
[----:B------:R-:W-:Y:S02]  /*29f0*/  LEA.HI.X R7, R172, R15, R7, 0x2, P4 ;  /* 0x0000000fac077211 */ /* 0x000fe400020f1407 */
[----:B--2---:R-:W-:-:S05]  /*2a00*/  LOP3.LUT R4, R19, 0xffffe000, RZ, 0xc0, !PT ;  /* 0xffffe00013047812 */ /* 0x004fca00078ec0ff */
[----:B------:R-:W-:Y:S01]  /*2a10*/  FMUL R5, R4, R155 ;  /* 0x0000009b04057220 */ /* 0x000fe20000400000 */
[----:B------:R-:W-:-:S03]  /*2a20*/  LEA R4, P3, R168, UR4, 0x2 ;  /* 0x00000004a8047c11 */ /* 0x000fc6000f8610ff */
[----:B------:R-:W-:Y:S01]  /*2a30*/  FFMA R165, R24, R154, R5 ;  /* 0x0000009a18a57223 */ /* 0x000fe20000000005 */
[----:B------:R-:W-:Y:S02]  /*2a40*/  LEA.HI.X R5, R168, UR5, R179, 0x2, P3 ;  /* 0x00000005a8057c11 */ /* 0x000fe400098f14b3 */
[----:B------:R-:W-:Y:S02]  /*2a50*/  ISETP.GT.AND P3, PT, R3, RZ, P0 ;  /* 0x000000ff0300720c */ /* 0x000fe40000764270 */
[----:B------:R-:W-:-:S05]  /*2a60*/  F2FP.TF32.F32.PACK_B R165, R165 ;  /* 0x000000a5ffa5723e */ /* 0x000fca00024050ff */
[----:B------:R0:W-:Y:S06]  /*2a70*/  @P2 STG.E desc[UR36][R4.64], R165 ;  /* 0x000000a504002986 */ /* 0x0001ec000c101924 */
[----:B------:R-:W-:Y:S05]  /*2a80*/  @!P3 BRA `(.L_x_39) ;  /* 0x000000000004b947 */ /* 0x000fea0003800000 */
[----:B------:R1:W5:Y:S02]  /*2a90*/  LDG.E.LTC128B R19, desc[UR36][R6.64+0x4] ;  /* 0x0000042406137981 */ /* 0x000364000c1e1920 */
.L_x_39:
[----:B------:R-:W-:Y:S05]  /*2aa0*/  BSYNC B1 ;  /* 0x0000000000017941 */ /* 0x000fea0003800000 */
.L_x_38:
[----:B-----5:R-:W-:Y:S01]  /*2ab0*/  LOP3.LUT R22, R19, 0xffffe000, RZ, 0xc0, !PT ;  /* 0xffffe00013167812 */ /* 0x020fe200078ec0ff */
[----:B------:R-:W-:Y:S01]  /*2ac0*/  IMAD.IADD R171, R21, 0x1, R175 ;  /* 0x0000000115ab7824 */ /* 0x000fe200078e02af */
[----:B------:R-:W-:Y:S02]  /*2ad0*/  IADD3 R21, P2, R166, R174, RZ ;  /* 0x000000aea6157210 */ /* 0x000fe40007f5e0ff */
[----:B------:R-:W-:Y:S01]  /*2ae0*/  ISETP.GT.AND P1, PT, R3, 0x8, P1 ;  /* 0x000000080300780c */ /* 0x000fe20000f24270 */
[----:B------:R-:W-:Y:S02]  /*2af0*/  FMUL R22, R22, R155 ;  /* 0x0000009b16167220 */ /* 0x000fe40000400000 */
[----:B------:R-:W-:Y:S01]  /*2b00*/  IMAD.X R166, R171, 0x1, R167, P2 ;  /* 0x00000001aba67824 */ /* 0x000fe200010e06a7 */
[----:B------:R-:W-:Y:S01]  /*2b10*/  LEA R24, P2, R21, R14, 0x2 ;  /* 0x0000000e15187211 */ /* 0x000fe200078410ff */
[----:B0-----:R-:W-:-:S03]  /*2b20*/  FFMA R165, R25, R154, R22 ;  /* 0x0000009a19a57223 */ /* 0x001fc60000000016 */
[----:B------:R-:W-:Y:S02]  /*2b30*/  LEA.HI.X R25, R21, R15, R166, 0x2, P2 ;  /* 0x0000000f15197211 */ /* 0x000fe400010f14a6 */
[----:B------:R-:W-:-:S05]  /*2b40*/  F2FP.TF32.F32.PACK_B R165, R165 ;  /* 0x000000a5ffa5723e */ /* 0x000fca00024050ff */
[----:B------:R0:W-:Y:S04]  /*2b50*/  @P3 STG.E desc[UR36][R4.64+0x4], R165 ;  /* 0x000004a504003986 */ /* 0x0001e8000c101924 */
[----:B------:R-:W2:Y:S01]  /*2b60*/  @P1 LDG.E.LTC128B R19, desc[UR36][R24.64] ;  /* 0x0000002418131981 */ /* 0x000ea2000c1e1920 */
[----:B------:R-:W-:Y:S01]  /*2b70*/  IADD3 R8, P2, P3, R8, R174, R12 ;  /* 0x000000ae08087210 */ /* 0x000fe20007b5e00c */
[----:B------:R-:W-:Y:S01]  /*2b80*/  BSSY B1, `(.L_x_40) ;  /* 0x0000011000017945 */ /* 0x000fe20003800000 */
[C---:B------:R-:W-:Y:S02]  /*2b90*/  SHF.L.U64.HI R11, R10.reuse, 0x5, R11 ;  /* 0x000000050a0b7819 */ /* 0x040fe4000001020b */
[----:B------:R-:W-:Y:S02]  /*2ba0*/  IADD3.X R9, R9, R171, R13, P2, P3 ;  /* 0x000000ab09097210 */ /* 0x000fe400017e640d */
[----:B------:R-:W-:-:S02]  /*2bb0*/  LEA R10, P2, R10, R4, 0x5 ;  /* 0x000000040a0a7211 */ /* 0x000fc400078428ff */
[----:B------:R-:W-:Y:S01]  /*2bc0*/  ISETP.GT.AND P0, PT, R3, 0x8, P0 ;  /* 0x000000080300780c */ /* 0x000fe20000704270 */
[----:B------:R-:W-:-:S04]  /*2bd0*/  IMAD.WIDE.U32 R20, R2, R20, R8 ;  /* 0x0000001402147225 */ /* 0x000fc800078e0008 */
[----:B------:R-:W-:Y:S01]  /*2be0*/  IMAD.X R11, R11, 0x1, R5, P2 ;  /* 0x000000010b0b7824 */ /* 0x000fe200010e0605 */
[----:B------:R-:W-:Y:S01]  /*2bf0*/  LEA R8, P3, R20, R14, 0x2 ;  /* 0x0000000e14087211 */ /* 0x000fe200078610ff */
[----:B------:R-:W-:-:S05]  /*2c00*/  IMAD.IADD R2, R169, 0x1, R21 ;  /* 0x00000001a9027824 */ /* 0x000fca00078e0215 */
[----:B------:R-:W-:Y:S02]  /*2c10*/  LEA.HI.X R9, R20, R15, R2, 0x2, P3 ;  /* 0x0000000f14097211 */ /* 0x000fe400018f1402 */
[----:B--2---:R-:W-:-:S05]  /*2c20*/  LOP3.LUT R12, R19, 0xffffe000, RZ, 0xc0, !PT ;  /* 0xffffe000130c7812 */ /* 0x004fca00078ec0ff */
[----:B------:R-:W-:-:S04]  /*2c30*/  FMUL R13, R12, R155 ;  /* 0x0000009b0c0d7220 */ /* 0x000fc80000400000 */
[----:B------:R-:W-:-:S05]  /*2c40*/  FFMA R13, R26, R154, R13 ;  /* 0x0000009a1a0d7223 */ /* 0x000fca000000000d */
[----:B------:R-:W-:-:S05]  /*2c50*/  F2FP.TF32.F32.PACK_B R13, R13 ;  /* 0x0000000dff0d723e */ /* 0x000fca00024050ff */
[----:B------:R0:W-:Y:S01]  /*2c60*/  @P1 STG.E desc[UR36][R10.64], R13 ;  /* 0x0000000d0a001986 */ /* 0x0001e2000c101924 */
[----:B------:R-:W-:Y:S05]  /*2c70*/  @!P0 BRA `(.L_x_41) ;  /* 0x0000000000048947 */ /* 0x000fea0003800000 */
[----:B------:R2:W5:Y:S02]  /*2c80*/  LDG.E.LTC128B R19, desc[UR36][R8.64+0x4] ;  /* 0x0000042408137981 */ /* 0x000564000c1e1920 */
.L_x_41:
[----:B------:R-:W-:Y:S05]  /*2c90*/  BSYNC B1 ;  /* 0x0000000000017941 */ /* 0x000fea0003800000 */
.L_x_40:
[----:B-----5:R-:W-:Y:S01]  /*2ca0*/  LOP3.LUT R2, R19, 0xffffe000, RZ, 0xc0, !PT ;  /* 0xffffe00013027812 */ /* 0x020fe200078ec0ff */
[----:B------:R-:W-:Y:S01]  /*2cb0*/  BSSY B1, `(.L_x_42) ;  /* 0x0000009000017945 */ /* 0x000fe20003800000 */
[----:B------:R-:W-:-:S03]  /*2cc0*/  ISETP.GT.AND P1, PT, R0, 0x8, PT ;  /* 0x000000080000780c */ /* 0x000fc60003f24270 */
[----:B------:R-:W-:Y:S01]  /*2cd0*/  FMUL R2, R2, R155 ;  /* 0x0000009b02027220 */ /* 0x000fe20000400000 */
[----:B------:R-:W-:-:S03]  /*2ce0*/  ISETP.GT.AND P2, PT, R3, RZ, P1 ;  /* 0x000000ff0300720c */ /* 0x000fc60000f44270 */
[----:B------:R-:W-:-:S05]  /*2cf0*/  FFMA R27, R27, R154, R2 ;  /* 0x0000009a1b1b7223 */ /* 0x000fca0000000002 */
[----:B------:R-:W-:-:S05]  /*2d00*/  F2FP.TF32.F32.PACK_B R27, R27 ;  /* 0x0000001bff1b723e */ /* 0x000fca00024050ff */
[----:B------:R3:W-:Y:S01]  /*2d10*/  @P0 STG.E desc[UR36][R10.64+0x4], R27 ;  /* 0x0000041b0a000986 */ /* 0x0007e2000c101924 */
[----:B------:R-:W-:Y:S05]  /*2d20*/  @!P2 BRA `(.L_x_43) ;  /* 0x000000000004a947 */ /* 0x000fea0003800000 */
[----:B------:R4:W5:Y:S02]  /*2d30*/  LDG.E.LTC128B R19, desc[UR36][R6.64+0x20] ;  /* 0x0000202406137981 */ /* 0x000964000c1e1920 */
.L_x_43:
[----:B------:R-:W-:Y:S05]  /*2d40*/  BSYNC B1 ;  /* 0x0000000000017941 */ /* 0x000fea0003800000 */
.L_x_42:
[----:B-----5:R-:W-:Y:S01]  /*2d50*/  LOP3.LUT R2, R19, 0xffffe000, RZ, 0xc0, !PT ;  /* 0xffffe00013027812 */ /* 0x020fe200078ec0ff */
[----:B------:R-:W-:Y:S01]  /*2d60*/  BSSY B1, `(.L_x_44) ;  /* 0x0000009000017945 */ /* 0x000fe20003800000 */
[----:B------:R-:W-:-:S03]  /*2d70*/  ISETP.GT.AND P0, PT, R0, 0x9, PT ;  /* 0x000000090000780c */ /* 0x000fc60003f04270 */
[----:B0-----:R-:W-:Y:S01]  /*2d80*/  FMUL R13, R2, R155 ;  /* 0x0000009b020d7220 */ /* 0x001fe20000400000 */
[----:B------:R-:W-:-:S03]  /*2d90*/  ISETP.GT.AND P3, PT, R3, RZ, P0 ;  /* 0x000000ff0300720c */ /* 0x000fc60000764270 */
[----:B------:R-:W-:-:S05]  /*2da0*/  FFMA R13, R28, R154, R13 ;  /* 0x0000009a1c0d7223 */ /* 0x000fca000000000d */
[----:B------:R-:W-:-:S05]  /*2db0*/  F2FP.TF32.F32.PACK_B R13, R13 ;  /* 0x0000000dff0d723e */ /* 0x000fca00024050ff */
[----:B------:R0:W-:Y:S01]  /*2dc0*/  @P2 STG.E desc[UR36][R4.64+0x20], R13 ;  /* 0x0000200d04002986 */ /* 0x0001e2000c101924 */
[----:B------:R-:W-:Y:S05]  /*2dd0*/  @!P3 BRA `(.L_x_45) ;  /* 0x000000000004b947 */ /* 0x000fea0003800000 */
[----:B------:R0:W5:Y:S02]  /*2de0*/  LDG.E.LTC128B R19, desc[UR36][R6.64+0x24] ;  /* 0x0000242406137981 */ /* 0x000164000c1e1920 */
.L_x_45:
[----:B------:R-:W-:Y:S05]  /*2df0*/  BSYNC B1 ;  /* 0x0000000000017941 */ /* 0x000fea0003800000 */
.L_x_44:
[----:B-----5:R-:W-:Y:S01]  /*2e00*/  LOP3.LUT R2, R19, 0xffffe000, RZ, 0xc0, !PT ;  /* 0xffffe00013027812 */ /* 0x020fe200078ec0ff */
[----:B------:R-:W-:Y:S01]  /*2e10*/  BSSY B1, `(.L_x_46) ;  /* 0x0000008000017945 */ /* 0x000fe20003800000 */
[----:B------:R-:W-:-:S03]  /*2e20*/  ISETP.GT.AND P1, PT, R3, 0x8, P1 ;  /* 0x000000080300780c */ /* 0x000fc60000f24270 */
[----:B------:R-:W-:-:S04]  /*2e30*/  FMUL R2, R2, R155 ;  /* 0x0000009b02027220 */ /* 0x000fc80000400000 */
[----:B------:R-:W-:-:S05]  /*2e40*/  FFMA R29, R29, R154, R2 ;  /* 0x0000009a1d1d7223 */ /* 0x000fca0000000002 */
[----:B------:R-:W-:-:S05]  /*2e50*/  F2FP.TF32.F32.PACK_B R29, R29 ;  /* 0x0000001dff1d723e */ /* 0x000fca00024050ff */
[----:B------:R0:W-:Y:S01]  /*2e60*/  @P3 STG.E desc[UR36][R4.64+0x24], R29 ;  /* 0x0000241d04003986 */ /* 0x0001e2000c101924 */
[----:B------:R-:W-:Y:S05]  /*2e70*/  @!P1 BRA `(.L_x_47) ;  /* 0x0000000000049947 */ /* 0x000fea0003800000 */
[----:B------:R0:W5:Y:S02]  /*2e80*/  LDG.E.LTC128B R19, desc[UR36][R8.64+0x20] ;  /* 0x0000202408137981 */ /* 0x000164000c1e1920 */
.L_x_47:
[----:B------:R-:W-:Y:S05]  /*2e90*/  BSYNC B1 ;  /* 0x0000000000017941 */ /* 0x000fea0003800000 */
.L_x_46:
[----:B-----5:R-:W-:Y:S01]  /*2ea0*/  LOP3.LUT R2, R19, 0xffffe000, RZ, 0xc0, !PT ;  /* 0xffffe00013027812 */ /* 0x020fe200078ec0ff */
[----:B------:R-:W-:Y:S01]  /*2eb0*/  BSSY B1, `(.L_x_48) ;  /* 0x0000008000017945 */ /* 0x000fe20003800000 */
[----:B------:R-:W-:-:S03]  /*2ec0*/  ISETP.GT.AND P0, PT, R3, 0x8, P0 ;  /* 0x000000080300780c */ /* 0x000fc60000704270 */
[----:B0-----:R-:W-:-:S04]  /*2ed0*/  FMUL R13, R2, R155 ;  /* 0x0000009b020d7220 */ /* 0x001fc80000400000 */
[----:B------:R-:W-:-:S05]  /*2ee0*/  FFMA R13, R30, R154, R13 ;  /* 0x0000009a1e0d7223 */ /* 0x000fca000000000d */
[----:B------:R-:W-:-:S05]  /*2ef0*/  F2FP.TF32.F32.PACK_B R13, R13 ;  /* 0x0000000dff0d723e */ /* 0x000fca00024050ff */
[----:B------:R0:W-:Y:S01]  /*2f00*/  @P1 STG.E desc[UR36][R10.64+0x20], R13 ;  /* 0x0000200d0a001986 */ /* 0x0001e2000c101924 */
[----:B------:R-:W-:Y:S05]  /*2f10*/  @!P0 BRA `(.L_x_49) ;  /* 0x0000000000048947 */ /* 0x000fea0003800000 */
[----:B------:R0:W5:Y:S02]  /*2f20*/  LDG.E.LTC128B R19, desc[UR36][R8.64+0x24] ;  /* 0x0000242408137981 */ /* 0x000164000c1e1920 */
.L_x_49:
[----:B------:R-:W-:Y:S05]  /*2f30*/  BSYNC B1 ;  /* 0x0000000000017941 */ /* 0x000fea0003800000 */
.L_x_48:
        /* <DEDUP_REMOVED lines=10> */
.L_x_51:
[----:B------:R-:W-:Y:S05]  /*2fe0*/  BSYNC B1 ;  /* 0x0000000000017941 */ /* 0x000fea0003800000 */
.L_x_50:
        /* <DEDUP_REMOVED lines=10> */
.L_x_53:
[----:B------:R-:W-:Y:S05]  /*3090*/  BSYNC B1 ;  /* 0x0000000000017941 */ /* 0x000fea0003800000 */
.L_x_52:
        /* <DEDUP_REMOVED lines=9> */
.L_x_55:
[----:B------:R-:W-:Y:S05]  /*3130*/  BSYNC B1 ;  /* 0x0000000000017941 */ /* 0x000fea0003800000 */
.L_x_54:
        /* <DEDUP_REMOVED lines=9> */
.L_x_57:
[----:B------:R-:W-:Y:S05]  /*31d0*/  BSYNC B1 ;  /* 0x0000000000017941 */ /* 0x000fea0003800000 */
.L_x_56:
        /* <DEDUP_REMOVED lines=10> */
.L_x_59:
[----:B------:R-:W-:Y:S05]  /*3280*/  BSYNC B1 ;  /* 0x0000000000017941 */ /* 0x000fea0003800000 */
.L_x_58:
        /* <DEDUP_REMOVED lines=10> */
.L_x_61:
[----:B------:R-:W-:Y:S05]  /*3330*/  BSYNC B1 ;  /* 0x0000000000017941 */ /* 0x000fea0003800000 */
.L_x_60:
        /* <DEDUP_REMOVED lines=9> */
.L_x_63:
[----:B------:R-:W-:Y:S05]  /*33d0*/  BSYNC B1 ;  /* 0x0000000000017941 */ /* 0x000fea0003800000 */
.L_x_62:
        /* <DEDUP_REMOVED lines=9> */
.L_x_65:
[----:B------:R-:W-:Y:S05]  /*3470*/  BSYNC B1 ;  /* 0x0000000000017941 */ /* 0x000fea0003800000 */
.L_x_64:
        /* <DEDUP_REMOVED lines=10> */
.L_x_67:
[----:B------:R-:W-:Y:S05]  /*3520*/  BSYNC B1 ;  /* 0x0000000000017941 */ /* 0x000fea0003800000 */
.L_x_66:
        /* <DEDUP_REMOVED lines=10> */
.L_x_69:
[----:B------:R-:W-:Y:S05]  /*35d0*/  BSYNC B1 ;  /* 0x0000000000017941 */ /* 0x000fea0003800000 */
.L_x_68:
        /* <DEDUP_REMOVED lines=9> */
.L_x_71:
[----:B------:R-:W-:Y:S05]  /*3670*/  BSYNC B1 ;  /* 0x0000000000017941 */ /* 0x000fea0003800000 */
.L_x_70:
        /* <DEDUP_REMOVED lines=9> */
.L_x_73:
[----:B------:R-:W-:Y:S05]  /*3710*/  BSYNC B1 ;  /* 0x0000000000017941 */ /* 0x000fea0003800000 */
.L_x_72:
        /* <DEDUP_REMOVED lines=10> */
.L_x_75:
[----:B------:R-:W-:Y:S05]  /*37c0*/  BSYNC B1 ;  /* 0x0000000000017941 */ /* 0x000fea0003800000 */
.L_x_74:
        /* <DEDUP_REMOVED lines=10> */
.L_x_77:
[----:B------:R-:W-:Y:S05]  /*3870*/  BSYNC B1 ;  /* 0x0000000000017941 */ /* 0x000fea0003800000 */
.L_x_76:
        /* <DEDUP_REMOVED lines=9> */
.L_x_79:
[----:B------:R-:W-:Y:S05]  /*3910*/  BSYNC B1 ;  /* 0x0000000000017941 */ /* 0x000fea0003800000 */
.L_x_78:
        /* <DEDUP_REMOVED lines=9> */
.L_x_81:
[----:B------:R-:W-:Y:S05]  /*39b0*/  BSYNC B1 ;  /* 0x0000000000017941 */ /* 0x000fea0003800000 */
.L_x_80:
        /* <DEDUP_REMOVED lines=10> */
.L_x_83:
[----:B------:R-:W-:Y:S05]  /*3a60*/  BSYNC B1 ;  /* 0x0000000000017941 */ /* 0x000fea0003800000 */
.L_x_82:
        /* <DEDUP_REMOVED lines=10> */
.L_x_85:
[----:B------:R-:W-:Y:S05]  /*3b10*/  BSYNC B1 ;  /* 0x0000000000017941 */ /* 0x000fea0003800000 */
.L_x_84:
        /* <DEDUP_REMOVED lines=9> */
.L_x_87:
[----:B------:R-:W-:Y:S05]  /*3bb0*/  BSYNC B1 ;  /* 0x0000000000017941 */ /* 0x000fea0003800000 */
.L_x_86:
        /* <DEDUP_REMOVED lines=9> */
.L_x_89:
[----:B------:R-:W-:Y:S05]  /*3c50*/  BSYNC B1 ;  /* 0x0000000000017941 */ /* 0x000fea0003800000 */
.L_x_88:
        /* <DEDUP_REMOVED lines=10> */
.L_x_91:
[----:B------:R-:W-:Y:S05]  /*3d00*/  BSYNC B1 ;  /* 0x0000000000017941 */ /* 0x000fea0003800000 */
.L_x_90:
        /* <DEDUP_REMOVED lines=10> */
.L_x_93:
[----:B------:R-:W-:Y:S05]  /*3db0*/  BSYNC B1 ;  /* 0x0000000000017941 */ /* 0x000fea0003800000 */
.L_x_92:
        /* <DEDUP_REMOVED lines=9> */
.L_x_95:
[----:B------:R-:W-:Y:S05]  /*3e50*/  BSYNC B1 ;  /* 0x0000000000017941 */ /* 0x000fea0003800000 */
.L_x_94:
        /* <DEDUP_REMOVED lines=9> */
.L_x_97:
[----:B------:R-:W-:Y:S05]  /*3ef0*/  BSYNC B1 ;  /* 0x0000000000017941 */ /* 0x000fea0003800000 */
.L_x_96:
        /* <DEDUP_REMOVED lines=10> */
.L_x_99:
[----:B------:R-:W-:Y:S05]  /*3fa0*/  BSYNC B1 ;  /* 0x0000000000017941 */ /* 0x000fea0003800000 */
.L_x_98:
        /* <DEDUP_REMOVED lines=10> */
.L_x_101:
[----:B------:R-:W-:Y:S05]  /*4050*/  BSYNC B1 ;  /* 0x0000000000017941 */ /* 0x000fea0003800000 */
.L_x_100:
        /* <DEDUP_REMOVED lines=9> */
.L_x_103:
[----:B------:R-:W-:Y:S05]  /*40f0*/  BSYNC B1 ;  /* 0x0000000000017941 */ /* 0x000fea0003800000 */
.L_x_102:
        /* <DEDUP_REMOVED lines=9> */
.L_x_105:
[----:B------:R-:W-:Y:S05]  /*4190*/  BSYNC B1 ;  /* 0x0000000000017941 */ /* 0x000fea0003800000 */
.L_x_104:
        /* <DEDUP_REMOVED lines=10> */
.L_x_107:
[----:B------:R-:W-:Y:S05]  /*4240*/  BSYNC B1 ;  /* 0x0000000000017941 */ /* 0x000fea0003800000 */
.L_x_106:
        /* <DEDUP_REMOVED lines=10> */
.L_x_109:
[----:B------:R-:W-:Y:S05]  /*42f0*/  BSYNC B1 ;  /* 0x0000000000017941 */ /* 0x000fea0003800000 */
.L_x_108:
        /* <DEDUP_REMOVED lines=9> */
.L_x_111:
[----:B------:R-:W-:Y:S05]  /*4390*/  BSYNC B1 ;  /* 0x0000000000017941 */ /* 0x000fea0003800000 */
.L_x_110:
        /* <DEDUP_REMOVED lines=9> */
.L_x_113:
[----:B------:R-:W-:Y:S05]  /*4430*/  BSYNC B1 ;  /* 0x0000000000017941 */ /* 0x000fea0003800000 */
.L_x_112:
        /* <DEDUP_REMOVED lines=10> */
.L_x_115:
[----:B------:R-:W-:Y:S05]  /*44e0*/  BSYNC B1 ;  /* 0x0000000000017941 */ /* 0x000fea0003800000 */
.L_x_114:
        /* <DEDUP_REMOVED lines=10> */
.L_x_117:
[----:B------:R-:W-:Y:S05]  /*4590*/  BSYNC B1 ;  /* 0x0000000000017941 */ /* 0x000fea0003800000 */
.L_x_116:
        /* <DEDUP_REMOVED lines=9> */
.L_x_119:
[----:B------:R-:W-:Y:S05]  /*4630*/  BSYNC B1 ;  /* 0x0000000000017941 */ /* 0x000fea0003800000 */
.L_x_118:
        /* <DEDUP_REMOVED lines=9> */
.L_x_121:
[----:B------:R-:W-:Y:S05]  /*46d0*/  BSYNC B1 ;  /* 0x0000000000017941 */ /* 0x000fea0003800000 */
.L_x_120:
        /* <DEDUP_REMOVED lines=10> */
.L_x_123:
[----:B------:R-:W-:Y:S05]  /*4780*/  BSYNC B1 ;  /* 0x0000000000017941 */ /* 0x000fea0003800000 */
.L_x_122:
        /* <DEDUP_REMOVED lines=10> */
.L_x_125:
[----:B------:R-:W-:Y:S05]  /*4830*/  BSYNC B1 ;  /* 0x0000000000017941 */ /* 0x000fea0003800000 */
.L_x_124:
        /* <DEDUP_REMOVED lines=9> */
.L_x_127:
[----:B------:R-:W-:Y:S05]  /*48d0*/  BSYNC B1 ;  /* 0x0000000000017941 */ /* 0x000fea0003800000 */
.L_x_126:
        /* <DEDUP_REMOVED lines=9> */
.L_x_129:
[----:B------:R-:W-:Y:S05]  /*4970*/  BSYNC B1 ;  /* 0x0000000000017941 */ /* 0x000fea0003800000 */
.L_x_128:
        /* <DEDUP_REMOVED lines=10> */
.L_x_131:
[----:B------:R-:W-:Y:S05]  /*4a20*/  BSYNC B1 ;  /* 0x0000000000017941 */ /* 0x000fea0003800000 */
.L_x_130:
        /* <DEDUP_REMOVED lines=10> */
.L_x_133:
[----:B------:R-:W-:Y:S05]  /*4ad0*/  BSYNC B1 ;  /* 0x0000000000017941 */ /* 0x000fea0003800000 */
.L_x_132:
        /* <DEDUP_REMOVED lines=9> */
.L_x_135:
[----:B------:R-:W-:Y:S05]  /*4b70*/  BSYNC B1 ;  /* 0x0000000000017941 */ /* 0x000fea0003800000 */
.L_x_134:
        /* <DEDUP_REMOVED lines=9> */
.L_x_137:
[----:B------:R-:W-:Y:S05]  /*4c10*/  BSYNC B1 ;  /* 0x0000000000017941 */ /* 0x000fea0003800000 */
.L_x_136:
        /* <DEDUP_REMOVED lines=10> */
.L_x_139:
[----:B------:R-:W-:Y:S05]  /*4cc0*/  BSYNC B1 ;  /* 0x0000000000017941 */ /* 0x000fea0003800000 */
.L_x_138:
        /* <DEDUP_REMOVED lines=10> */
.L_x_141:
[----:B------:R-:W-:Y:S05]  /*4d70*/  BSYNC B1 ;  /* 0x0000000000017941 */ /* 0x000fea0003800000 */
.L_x_140:
        /* <DEDUP_REMOVED lines=9> */
.L_x_143:
[----:B------:R-:W-:Y:S05]  /*4e10*/  BSYNC B1 ;  /* 0x0000000000017941 */ /* 0x000fea0003800000 */
.L_x_142:
        /* <DEDUP_REMOVED lines=9> */
.L_x_145:
[----:B------:R-:W-:Y:S05]  /*4eb0*/  BSYNC B1 ;  /* 0x0000000000017941 */ /* 0x000fea0003800000 */
.L_x_144:
        /* <DEDUP_REMOVED lines=10> */
.L_x_147:
[----:B------:R-:W-:Y:S05]  /*4f60*/  BSYNC B1 ;  /* 0x0000000000017941 */ /* 0x000fea0003800000 */
.L_x_146:
        /* <DEDUP_REMOVED lines=10> */
.L_x_149:
[----:B------:R-:W-:Y:S05]  /*5010*/  BSYNC B1 ;  /* 0x0000000000017941 */ /* 0x000fea0003800000 */
.L_x_148:
        /* <DEDUP_REMOVED lines=9> */
.L_x_151:
[----:B------:R-:W-:Y:S05]  /*50b0*/  BSYNC B1 ;  /* 0x0000000000017941 */ /* 0x000fea0003800000 */
.L_x_150:
        /* <DEDUP_REMOVED lines=9> */
.L_x_153:
[----:B------:R-:W-:Y:S05]  /*5150*/  BSYNC B1 ;  /* 0x0000000000017941 */ /* 0x000fea0003800000 */
.L_x_152:
        /* <DEDUP_REMOVED lines=10> */
.L_x_155:
[----:B------:R-:W-:Y:S05]  /*5200*/  BSYNC B1 ;  /* 0x0000000000017941 */ /* 0x000fea0003800000 */
.L_x_154:
        /* <DEDUP_REMOVED lines=10> */
.L_x_157:
[----:B------:R-:W-:Y:S05]  /*52b0*/  BSYNC B1 ;  /* 0x0000000000017941 */ /* 0x000fea0003800000 */
.L_x_156:
        /* <DEDUP_REMOVED lines=9> */
.L_x_159:
[----:B------:R-:W-:Y:S05]  /*5350*/  BSYNC B1 ;  /* 0x0000000000017941 */ /* 0x000fea0003800000 */
.L_x_158:
        /* <DEDUP_REMOVED lines=9> */
.L_x_161:
[----:B------:R-:W-:Y:S05]  /*53f0*/  BSYNC B1 ;  /* 0x0000000000017941 */ /* 0x000fea0003800000 */
.L_x_160:
        /* <DEDUP_REMOVED lines=10> */
.L_x_163:
[----:B------:R-:W-:Y:S05]  /*54a0*/  BSYNC B1 ;  /* 0x0000000000017941 */ /* 0x000fea0003800000 */
.L_x_162:
        /* <DEDUP_REMOVED lines=10> */
.L_x_165:
[----:B------:R-:W-:Y:S05]  /*5550*/  BSYNC B1 ;  /* 0x0000000000017941 */ /* 0x000fea0003800000 */
.L_x_164:
        /* <DEDUP_REMOVED lines=9> */
.L_x_167:
[----:B------:R-:W-:Y:S05]  /*55f0*/  BSYNC B1 ;  /* 0x0000000000017941 */ /* 0x000fea0003800000 */
.L_x_166:
        /* <DEDUP_REMOVED lines=9> */
.L_x_169:
[----:B------:R-:W-:Y:S05]  /*5690*/  BSYNC B1 ;  /* 0x0000000000017941 */ /* 0x000fea0003800000 */
.L_x_168:
        /* <DEDUP_REMOVED lines=10> */
.L_x_171:
[----:B------:R-:W-:Y:S05]  /*5740*/  BSYNC B1 ;  /* 0x0000000000017941 */ /* 0x000fea0003800000 */
.L_x_170:
        /* <DEDUP_REMOVED lines=10> */
.L_x_173:
[----:B------:R-:W-:Y:S05]  /*57f0*/  BSYNC B1 ;  /* 0x0000000000017941 */ /* 0x000fea0003800000 */
.L_x_172:
        /* <DEDUP_REMOVED lines=9> */
.L_x_175:
[----:B------:R-:W-:Y:S05]  /*5890*/  BSYNC B1 ;  /* 0x0000000000017941 */ /* 0x000fea0003800000 */
.L_x_174:
        /* <DEDUP_REMOVED lines=9> */
.L_x_177:
[----:B------:R-:W-:Y:S05]  /*5930*/  BSYNC B1 ;  /* 0x0000000000017941 */ /* 0x000fea0003800000 */
.L_x_176:
        /* <DEDUP_REMOVED lines=10> */
.L_x_179:
[----:B------:R-:W-:Y:S05]  /*59e0*/  BSYNC B1 ;  /* 0x0000000000017941 */ /* 0x000fea0003800000 */
.L_x_178:
        /* <DEDUP_REMOVED lines=10> */
.L_x_181:
[----:B------:R-:W-:Y:S05]  /*5a90*/  BSYNC B1 ;  /* 0x0000000000017941 */ /* 0x000fea0003800000 */
.L_x_180:
        /* <DEDUP_REMOVED lines=9> */
.L_x_183:
[----:B------:R-:W-:Y:S05]  /*5b30*/  BSYNC B1 ;  /* 0x0000000000017941 */ /* 0x000fea0003800000 */
.L_x_182:
        /* <DEDUP_REMOVED lines=9> */
.L_x_185:
[----:B------:R-:W-:Y:S05]  /*5bd0*/  BSYNC B1 ;  /* 0x0000000000017941 */ /* 0x000fea0003800000 */
.L_x_184:
        /* <DEDUP_REMOVED lines=10> */
.L_x_187:
[----:B------:R-:W-:Y:S05]  /*5c80*/  BSYNC B1 ;  /* 0x0000000000017941 */ /* 0x000fea0003800000 */
.L_x_186:
        /* <DEDUP_REMOVED lines=10> */
.L_x_189:
[----:B------:R-:W-:Y:S05]  /*5d30*/  BSYNC B1 ;  /* 0x0000000000017941 */ /* 0x000fea0003800000 */
.L_x_188:
        /* <DEDUP_REMOVED lines=9> */
.L_x_191:
[----:B------:R-:W-:Y:S05]  /*5dd0*/  BSYNC B1 ;  /* 0x0000000000017941 */ /* 0x000fea0003800000 */
.L_x_190:
        /* <DEDUP_REMOVED lines=9> */
.L_x_193:
[----:B------:R-:W-:Y:S05]  /*5e70*/  BSYNC B1 ;  /* 0x0000000000017941 */ /* 0x000fea0003800000 */
.L_x_192:
        /* <DEDUP_REMOVED lines=10> */
.L_x_195:
[----:B------:R-:W-:Y:S05]  /*5f20*/  BSYNC B1 ;  /* 0x0000000000017941 */ /* 0x000fea0003800000 */
.L_x_194:
        /* <DEDUP_REMOVED lines=10> */
.L_x_197:
[----:B------:R-:W-:Y:S05]  /*5fd0*/  BSYNC B1 ;  /* 0x0000000000017941 */ /* 0x000fea0003800000 */
.L_x_196:
        /* <DEDUP_REMOVED lines=9> */
.L_x_199:
[----:B------:R-:W-:Y:S05]  /*6070*/  BSYNC B1 ;  /* 0x0000000000017941 */ /* 0x000fea0003800000 */
.L_x_198:
        /* <DEDUP_REMOVED lines=9> */
.L_x_201:
[----:B------:R-:W-:Y:S05]  /*6110*/  BSYNC B1 ;  /* 0x0000000000017941 */ /* 0x000fea0003800000 */
.L_x_200:
        /* <DEDUP_REMOVED lines=10> */
.L_x_203:
[----:B------:R-:W-:Y:S05]  /*61c0*/  BSYNC B1 ;  /* 0x0000000000017941 */ /* 0x000fea0003800000 */
.L_x_202:
        /* <DEDUP_REMOVED lines=10> */
.L_x_205:
[----:B------:R-:W-:Y:S05]  /*6270*/  BSYNC B1 ;  /* 0x0000000000017941 */ /* 0x000fea0003800000 */
.L_x_204:
        /* <DEDUP_REMOVED lines=9> */
.L_x_207:
[----:B------:R-:W-:Y:S05]  /*6310*/  BSYNC B1 ;  /* 0x0000000000017941 */ /* 0x000fea0003800000 */
.L_x_206:
        /* <DEDUP_REMOVED lines=9> */
.L_x_209:
[----:B------:R-:W-:Y:S05]  /*63b0*/  BSYNC B1 ;  /* 0x0000000000017941 */ /* 0x000fea0003800000 */
.L_x_208:
        /* <DEDUP_REMOVED lines=10> */
.L_x_211:
[----:B------:R-:W-:Y:S05]  /*6460*/  BSYNC B1 ;  /* 0x0000000000017941 */ /* 0x000fea0003800000 */
.L_x_210:
        /* <DEDUP_REMOVED lines=10> */
.L_x_213:
[----:B------:R-:W-:Y:S05]  /*6510*/  BSYNC B1 ;  /* 0x0000000000017941 */ /* 0x000fea0003800000 */
.L_x_212:
        /* <DEDUP_REMOVED lines=9> */
.L_x_215:
[----:B------:R-:W-:Y:S05]  /*65b0*/  BSYNC B1 ;  /* 0x0000000000017941 */ /* 0x000fea0003800000 */
.L_x_214:
        /* <DEDUP_REMOVED lines=9> */
.L_x_217:
[----:B------:R-:W-:Y:S05]  /*6650*/  BSYNC B1 ;  /* 0x0000000000017941 */ /* 0x000fea0003800000 */
.L_x_216:
        /* <DEDUP_REMOVED lines=10> */
.L_x_219:
[----:B------:R-:W-:Y:S05]  /*6700*/  BSYNC B1 ;  /* 0x0000000000017941 */ /* 0x000fea0003800000 */
.L_x_218:
        /* <DEDUP_REMOVED lines=10> */
.L_x_221:
[----:B------:R-:W-:Y:S05]  /*67b0*/  BSYNC B1 ;  /* 0x0000000000017941 */ /* 0x000fea0003800000 */
.L_x_220:
        /* <DEDUP_REMOVED lines=9> */
.L_x_223:
[----:B------:R-:W-:Y:S05]  /*6850*/  BSYNC B1 ;  /* 0x0000000000017941 */ /* 0x000fea0003800000 */
.L_x_222:
        /* <DEDUP_REMOVED lines=9> */
.L_x_225:
[----:B------:R-:W-:Y:S05]  /*68f0*/  BSYNC B1 ;  /* 0x0000000000017941 */ /* 0x000fea0003800000 */
.L_x_224:
        /* <DEDUP_REMOVED lines=10> */
.L_x_227:
[----:B------:R-:W-:Y:S05]  /*69a0*/  BSYNC B1 ;  /* 0x0000000000017941 */ /* 0x000fea0003800000 */
.L_x_226:
        /* <DEDUP_REMOVED lines=10> */
.L_x_229:
[----:B------:R-:W-:Y:S05]  /*6a50*/  BSYNC B1 ;  /* 0x0000000000017941 */ /* 0x000fea0003800000 */
.L_x_228:
        /* <DEDUP_REMOVED lines=9> */
.L_x_231:
[----:B------:R-:W-:Y:S05]  /*6af0*/  BSYNC B1 ;  /* 0x0000000000017941 */ /* 0x000fea0003800000 */
.L_x_230:
        /* <DEDUP_REMOVED lines=9> */
.L_x_233:
[----:B------:R-:W-:Y:S05]  /*6b90*/  BSYNC B1 ;  /* 0x0000000000017941 */ /* 0x000fea0003800000 */
.L_x_232:
        /* <DEDUP_REMOVED lines=10> */
.L_x_235:
[----:B------:R-:W-:Y:S05]  /*6c40*/  BSYNC B1 ;  /* 0x0000000000017941 */ /* 0x000fea0003800000 */
.L_x_234:
        /* <DEDUP_REMOVED lines=10> */
.L_x_237:
[----:B------:R-:W-:Y:S05]  /*6cf0*/  BSYNC B1 ;  /* 0x0000000000017941 */ /* 0x000fea0003800000 */
.L_x_236:
        /* <DEDUP_REMOVED lines=9> */
.L_x_239:
[----:B------:R-:W-:Y:S05]  /*6d90*/  BSYNC B1 ;  /* 0x0000000000017941 */ /* 0x000fea0003800000 */
.L_x_238:
        /* <DEDUP_REMOVED lines=9> */
.L_x_241:
[----:B------:R-:W-:Y:S05]  /*6e30*/  BSYNC B1 ;  /* 0x0000000000017941 */ /* 0x000fea0003800000 */
.L_x_240:
        /* <DEDUP_REMOVED lines=10> */
.L_x_243:
[----:B------:R-:W-:Y:S05]  /*6ee0*/  BSYNC B1 ;  /* 0x0000000000017941 */ /* 0x000fea0003800000 */
.L_x_242:
        /* <DEDUP_REMOVED lines=10> */
.L_x_245:
[----:B------:R-:W-:Y:S05]  /*6f90*/  BSYNC B1 ;  /* 0x0000000000017941 */ /* 0x000fea0003800000 */
.L_x_244:
        /* <DEDUP_REMOVED lines=9> */
.L_x_247:
[----:B------:R-:W-:Y:S05]  /*7030*/  BSYNC B1 ;  /* 0x0000000000017941 */ /* 0x000fea0003800000 */
.L_x_246:
        /* <DEDUP_REMOVED lines=9> */
.L_x_249:
[----:B------:R-:W-:Y:S05]  /*70d0*/  BSYNC B1 ;  /* 0x0000000000017941 */ /* 0x000fea0003800000 */
.L_x_248:
        /* <DEDUP_REMOVED lines=10> */
.L_x_251:
[----:B------:R-:W-:Y:S05]  /*7180*/  BSYNC B1 ;  /* 0x0000000000017941 */ /* 0x000fea0003800000 */
.L_x_250:
        /* <DEDUP_REMOVED lines=10> */
.L_x_253:
[----:B------:R-:W-:Y:S05]  /*7230*/  BSYNC B1 ;  /* 0x0000000000017941 */ /* 0x000fea0003800000 */
.L_x_252:
        /* <DEDUP_REMOVED lines=9> */
.L_x_255:
[----:B------:R-:W-:Y:S05]  /*72d0*/  BSYNC B1 ;  /* 0x0000000000017941 */ /* 0x000fea0003800000 */
.L_x_254:
        /* <DEDUP_REMOVED lines=9> */
.L_x_257:
[----:B------:R-:W-:Y:S05]  /*7370*/  BSYNC B1 ;  /* 0x0000000000017941 */ /* 0x000fea0003800000 */
.L_x_256:
        /* <DEDUP_REMOVED lines=10> */
.L_x_259:
[----:B------:R-:W-:Y:S05]  /*7420*/  BSYNC B1 ;  /* 0x0000000000017941 */ /* 0x000fea0003800000 */
.L_x_258:
        /* <DEDUP_REMOVED lines=10> */
.L_x_261:
[----:B------:R-:W-:Y:S05]  /*74d0*/  BSYNC B1 ;  /* 0x0000000000017941 */ /* 0x000fea0003800000 */
.L_x_260:
        /* <DEDUP_REMOVED lines=9> */
.L_x_263:
[----:B------:R-:W-:Y:S05]  /*7570*/  BSYNC B1 ;  /* 0x0000000000017941 */ /* 0x000fea0003800000 */
.L_x_262:
        /* <DEDUP_REMOVED lines=9> */
.L_x_265:
[----:B------:R-:W-:Y:S05]  /*7610*/  BSYNC B1 ;  /* 0x0000000000017941 */ /* 0x000fea0003800000 */
.L_x_264:
        /* <DEDUP_REMOVED lines=10> */
.L_x_267:
[----:B------:R-:W-:Y:S05]  /*76c0*/  BSYNC B1 ;  /* 0x0000000000017941 */ /* 0x000fea0003800000 */
.L_x_266:
        /* <DEDUP_REMOVED lines=10> */
.L_x_269:
[----:B------:R-:W-:Y:S05]  /*7770*/  BSYNC B1 ;  /* 0x0000000000017941 */ /* 0x000fea0003800000 */
.L_x_268:
        /* <DEDUP_REMOVED lines=9> */
.L_x_271:
[----:B------:R-:W-:Y:S05]  /*7810*/  BSYNC B1 ;  /* 0x0000000000017941 */ /* 0x000fea0003800000 */
.L_x_270:
        /* <DEDUP_REMOVED lines=9> */
.L_x_273:
[----:B------:R-:W-:Y:S05]  /*78b0*/  BSYNC B1 ;  /* 0x0000000000017941 */ /* 0x000fea0003800000 */
.L_x_272:
        /* <DEDUP_REMOVED lines=10> */
.L_x_275:
[----:B------:R-:W-:Y:S05]  /*7960*/  BSYNC B1 ;  /* 0x0000000000017941 */ /* 0x000fea0003800000 */
.L_x_274:
        /* <DEDUP_REMOVED lines=10> */
.L_x_277:
[----:B------:R-:W-:Y:S05]  /*7a10*/  BSYNC B1 ;  /* 0x0000000000017941 */ /* 0x000fea0003800000 */
.L_x_276:
        /* <DEDUP_REMOVED lines=9> */
.L_x_279:
[----:B------:R-:W-:Y:S05]  /*7ab0*/  BSYNC B1 ;  /* 0x0000000000017941 */ /* 0x000fea0003800000 */
.L_x_278:
        /* <DEDUP_REMOVED lines=9> */
.L_x_281:
[----:B------:R-:W-:Y:S05]  /*7b50*/  BSYNC B1 ;  /* 0x0000000000017941 */ /* 0x000fea0003800000 */
.L_x_280:
        /* <DEDUP_REMOVED lines=10> */
.L_x_283:
[----:B------:R-:W-:Y:S05]  /*7c00*/  BSYNC B1 ;  /* 0x0000000000017941 */ /* 0x000fea0003800000 */
.L_x_282:
        /* <DEDUP_REMOVED lines=10> */
.L_x_285:
[----:B------:R-:W-:Y:S05]  /*7cb0*/  BSYNC B1 ;  /* 0x0000000000017941 */ /* 0x000fea0003800000 */
.L_x_284:
        /* <DEDUP_REMOVED lines=9> */
.L_x_287:
[----:B------:R-:W-:Y:S05]  /*7d50*/  BSYNC B1 ;  /* 0x0000000000017941 */ /* 0x000fea0003800000 */
.L_x_286:
[----:B-----5:R-:W-:Y:S01]  /*7d60*/  LOP3.LUT R0, R19, 0xffffe000, RZ, 0xc0, !PT ;  /* 0xffffe00013007812 */ /* 0x020fe200078ec0ff */
[----:B0-----:R-:W-:Y:S01]  /*7d70*/  @P1 IMAD.MOV.U32 R4, RZ, RZ, R10 ;  /* 0x000000ffff041224 */ /* 0x001fe200078e000a */
[----:B------:R-:W-:Y:S01]  /*7d80*/  ISETP.GT.AND P0, PT, R3, 0x8, P0 ;  /* 0x000000080300780c */ /* 0x000fe20000704270 */
[----:B------:R-:W-:Y:S02]  /*7d90*/  BSSY B1, `(.L_x_288) ;  /* 0x0000008000017945 */ /* 0x000fe40003800000 */
[----:B------:R-:W-:-:S04]  /*7da0*/  FMUL R5, R0, R155 ;  /* 0x0000009b00057220 */ /* 0x000fc80000400000 */
[----:B-1--4-:R-:W-:Y:S01]  /*7db0*/  FFMA R7, R150, R154, R5 ;  /* 0x0000009a96077223 */ /* 0x012fe20000000005 */
[----:B------:R-:W-:-:S04]  /*7dc0*/  @P1 IMAD.MOV.U32 R5, RZ, RZ, R11 ;  /* 0x000000ffff051224 */ /* 0x000fc800078e000b */
[----:B------:R-:W-:-:S05]  /*7dd0*/  F2FP.TF32.F32.PACK_B R7, R7 ;  /* 0x00000007ff07723e */ /* 0x000fca00024050ff */
[----:B------:R0:W-:Y:S01]  /*7de0*/  @P1 STG.E desc[UR36][R4.64+0x3e0], R7 ;  /* 0x0003e00704001986 */ /* 0x0001e2000c101924 */
[----:B------:R-:W-:Y:S05]  /*7df0*/  @!P0 BRA `(.L_x_289) ;  /* 0x0000000000048947 */ /* 0x000fea0003800000 */
[----:B------:R1:W5:Y:S02]  /*7e00*/  LDG.E.LTC128B R19, desc[UR36][R8.64+0x3e4] ;  /* 0x0003e42408137981 */ /* 0x000364000c1e1920 */
.L_x_289:
[----:B------:R-:W-:Y:S05]  /*7e10*/  BSYNC B1 ;  /* 0x0000000000017941 */ /* 0x000fea0003800000 */
.L_x_288:
[----:B------:R-:W-:Y:S05]  /*7e20*/  @!P0 BRA `(.L_x_290) ;  /* 0x0000002400488947 */ /* 0x000fea0003800000 */
[----:B-----5:R-:W-:-:S05]  /*7e30*/  LOP3.LUT R0, R19, 0xffffe000, RZ, 0xc0, !PT ;  /* 0xffffe00013007812 */ /* 0x020fca00078ec0ff */
[----:B------:R-:W-:-:S04]  /*7e40*/  FMUL R0, R0, R155 ;  /* 0x0000009b00007220 */ /* 0x000fc80000400000 */
[----:B------:R-:W-:-:S05]  /*7e50*/  FFMA R151, R151, R154, R0 ;  /* 0x0000009a97977223 */ /* 0x000fca0000000000 */
[----:B------:R-:W-:-:S05]  /*7e60*/  F2FP.TF32.F32.PACK_B R151, R151 ;  /* 0x00000097ff97723e */ /* 0x000fca00024050ff */
[----:B------:R4:W-:Y:S01]  /*7e70*/  STG.E desc[UR36][R10.64+0x3e4], R151 ;  /* 0x0003e4970a007986 */ /* 0x0009e2000c101924 */
[----:B------:R-:W-:Y:S05]  /*7e80*/  BRA `(.L_x_290) ;  /* 0x0000002400307947 */ /* 0x000fea0003800000 */
.L_x_37:
[----:B------:R-:W-:Y:S01]  /*7e90*/  ISETP.GT.AND P3, PT, R0, 0x1, PT ;  /* 0x000000010000780c */ /* 0x000fe20003f64270 */
[----:B------:R-:W-:Y:S01]  /*7ea0*/  ULDC.64 UR4, c[0x0][0x5c0] ;  /* 0x0001700000047ab9 */ /* 0x000fe20000000a00 */
[-C--:B------:R-:W-:Y:S01]  /*7eb0*/  FMUL R9, R24, R154.reuse ;  /* 0x0000009a18097220 */ /* 0x080fe20000400000 */
[C---:B------:R-:W-:Y:S01]  /*7ec0*/  LEA R4, P4, R168.reuse, UR4, 0x2 ;  /* 0x00000004a8047c11 */ /* 0x040fe2000f8810ff */
[-C--:B------:R-:W-:Y:S01]  /*7ed0*/  FMUL R25, R25, R154.reuse ;  /* 0x0000009a19197220 */ /* 0x080fe20000400000 */
[----:B------:R-:W-:Y:S01]  /*7ee0*/  ISETP.GT.AND P0, PT, R3, RZ, P3 ;  /* 0x000000ff0300720c */ /* 0x000fe20001f04270 */
[-C--:B------:R-:W-:Y:S01]  /*7ef0*/  FMUL R27, R27, R154.reuse ;  /* 0x0000009a1b1b7220 */ /* 0x080fe20000400000 */
[----:B------:R-:W-:Y:S01]  /*7f00*/  LEA.HI.X R5, R168, UR5, R179, 0x2, P4 ;  /* 0x00000005a8057c11 */ /* 0x000fe2000a0f14b3 */
[-C--:B------:R-:W-:Y:S01]  /*7f10*/  FMUL R29, R29, R154.reuse ;  /* 0x0000009a1d1d7220 */ /* 0x080fe20000400000 */
[----:B------:R-:W-:Y:S01]  /*7f20*/  F2FP.TF32.F32.PACK_B R9, R9 ;  /* 0x00000009ff09723e */ /* 0x000fe200024050ff */
[-C--:B------:R-:W-:Y:S01]  /*7f30*/  FMUL R31, R31, R154.reuse ;  /* 0x0000009a1f1f7220 */ /* 0x080fe20000400000 */
[----:B------:R-:W-:Y:S01]  /*7f40*/  F2FP.TF32.F32.PACK_B R25, R25 ;  /* 0x00000019ff19723e */ /* 0x000fe200024050ff */
[----:B------:R-:W-:Y:S01]  /*7f50*/  FMUL R13, R32, R154 ;  /* 0x0000009a200d7220 */ /* 0x000fe20000400000 */
[C---:B------:R-:W-:Y:S01]  /*7f60*/  SHF.L.U64.HI R7, R10.reuse, 0x5, R11 ;  /* 0x000000050a077819 */ /* 0x040fe2000001020b */
[----:B------:R0:W-:Y:S01]  /*7f70*/  @P2 STG.E desc[UR36][R4.64], R9 ;  /* 0x0000000904002986 */ /* 0x0001e2000c101924 */
[----:B------:R-:W-:Y:S01]  /*7f80*/  LEA R6, P4, R10, R4, 0x5 ;  /* 0x000000040a067211 */ /* 0x000fe200078828ff */
[-C--:B------:R-:W-:Y:S01]  /*7f90*/  FMUL R11, R26, R154.reuse ;  /* 0x0000009a1a0b7220 */ /* 0x080fe20000400000 */
[----:B------:R-:W-:Y:S01]  /*7fa0*/  ISETP.GT.AND P1, PT, R3, 0x8, P1 ;  /* 0x000000080300780c */ /* 0x000fe20000f24270 */
[----:B------:R-:W-:Y:S01]  /*7fb0*/  @P0 STG.E desc[UR36][R4.64+0x4], R25 ;  /* 0x0000041904000986 */ /* 0x000fe2000c101924 */
[C---:B------:R-:W-:Y:S01]  /*7fc0*/  ISETP.GT.AND P2, PT, R0.reuse, 0x8, PT ;  /* 0x000000080000780c */ /* 0x040fe20003f44270 */
[----:B------:R-:W-:Y:S01]  /*7fd0*/  IMAD.X R7, R7, 0x1, R5, P4 ;  /* 0x0000000107077824 */ /* 0x000fe200020e0605 */
[----:B------:R-:W-:Y:S01]  /*7fe0*/  ISETP.GT.AND P3, PT, R3, 0x8, P3 ;  /* 0x000000080300780c */ /* 0x000fe20001f64270 */
[-C--:B------:R-:W-:Y:S01]  /*7ff0*/  FMUL R33, R33, R154.reuse ;  /* 0x0000009a21217220 */ /* 0x080fe20000400000 */
[----:B------:R-:W-:Y:S01]  /*8000*/  ISETP.GT.AND P0, PT, R0, 0x9, PT ;  /* 0x000000090000780c */ /* 0x000fe20003f04270 */
[-C--:B------:R-:W-:Y:S01]  /*8010*/  FMUL R35, R35, R154.reuse ;  /* 0x0000009a23237220 */ /* 0x080fe20000400000 */
[C---:B------:R-:W-:Y:S01]  /*8020*/  ISETP.GT.AND P5, PT, R3.reuse, RZ, P2 ;  /* 0x000000ff0300720c */ /* 0x040fe200017a4270 */
[-C--:B0-----:R-:W-:Y:S01]  /*8030*/  FMUL R9, R28, R154.reuse ;  /* 0x0000009a1c097220 */ /* 0x081fe20000400000 */
[----:B------:R-:W-:Y:S01]  /*8040*/  ISETP.GT.AND P4, PT, R3, RZ, P0 ;  /* 0x000000ff0300720c */ /* 0x000fe20000784270 */
[-C--:B------:R-:W-:Y:S01]  /*8050*/  FMUL R37, R37, R154.reuse ;  /* 0x0000009a25257220 */ /* 0x080fe20000400000 */
[----:B------:R-:W-:Y:S01]  /*8060*/  F2FP.TF32.F32.PACK_B R11, R11 ;  /* 0x0000000bff0b723e */ /* 0x000fe200024050ff */
[-C--:B------:R-:W-:Y:S01]  /*8070*/  FMUL R39, R39, R154.reuse ;  /* 0x0000009a27277220 */ /* 0x080fe20000400000 */
[----:B------:R-:W-:Y:S01]  /*8080*/  F2FP.TF32.F32.PACK_B R27, R27 ;  /* 0x0000001bff1b723e */ /* 0x000fe200024050ff */
[-C--:B------:R-:W-:Y:S01]  /*8090*/  FMUL R41, R41, R154.reuse ;  /* 0x0000009a29297220 */ /* 0x080fe20000400000 */
[----:B------:R-:W-:Y:S01]  /*80a0*/  F2FP.TF32.F32.PACK_B R9, R9 ;  /* 0x00000009ff09723e */ /* 0x000fe200024050ff */
[----:B------:R0:W-:Y:S01]  /*80b0*/  @P1 STG.E desc[UR36][R6.64], R11 ;  /* 0x0000000b06001986 */ /* 0x0001e2000c101924 */
[----:B------:R-:W-:Y:S01]  /*80c0*/  F2FP.TF32.F32.PACK_B R29, R29 ;  /* 0x0000001dff1d723e */ /* 0x000fe200024050ff */
[-C--:B------:R-:W-:Y:S01]  /*80d0*/  FMUL R43, R43, R154.reuse ;  /* 0x0000009a2b2b7220 */ /* 0x080fe20000400000 */
[C---:B------:R-:W-:Y:S01]  /*80e0*/  ISETP.GT.AND P1, PT, R0.reuse, 0x10, PT ;  /* 0x000000100000780c */ /* 0x040fe20003f24270 */
[----:B------:R-:W-:Y:S01]  /*80f0*/  @P3 STG.E desc[UR36][R6.64+0x4], R27 ;  /* 0x0000041b06003986 */ /* 0x000fe2000c101924 */
[----:B------:R-:W-:Y:S01]  /*8100*/  ISETP.GT.AND P3, PT, R0, 0x11, PT ;  /* 0x000000110000780c */ /* 0x000fe20003f64270 */
[-C--:B------:R-:W-:Y:S01]  /*8110*/  FMUL R45, R45, R154.reuse ;  /* 0x0000009a2d2d7220 */ /* 0x080fe20000400000 */
[C---:B------:R-:W-:Y:S01]  /*8120*/  ISETP.GT.AND P2, PT, R3.reuse, 0x8, P2 ;  /* 0x000000080300780c */ /* 0x040fe20001744270 */
[----:B------:R1:W-:Y:S01]  /*8130*/  @P5 STG.E desc[UR36][R4.64+0x20], R9 ;  /* 0x0000200904005986 */ /* 0x0003e2000c101924 */
[----:B------:R-:W-:Y:S01]  /*8140*/  ISETP.GT.AND P0, PT, R3, 0x8, P0 ;  /* 0x000000080300780c */ /* 0x000fe20000704270 */
[-C--:B------:R-:W-:Y:S01]  /*8150*/  FMUL R47, R47, R154.reuse ;  /* 0x0000009a2f2f7220 */ /* 0x080fe20000400000 */
[C---:B------:R-:W-:Y:S01]  /*8160*/  ISETP.GT.AND P5, PT, R3.reuse, RZ, P1 ;  /* 0x000000ff0300720c */ /* 0x040fe20000fa4270 */
[----:B------:R-:W-:Y:S01]  /*8170*/  @P4 STG.E desc[UR36][R4.64+0x24], R29 ;  /* 0x0000241d04004986 */ /* 0x000fe2000c101924 */
        /* <DEDUP_REMOVED lines=8> */
[-C--:B-1----:R-:W-:Y:S01]  /*8200*/  FMUL R9, R34, R154.reuse ;  /* 0x0000009a22097220 */ /* 0x082fe20000400000 */
[----:B------:R-:W-:Y:S01]  /*8210*/  F2FP.TF32.F32.PACK_B R33, R33 ;  /* 0x00000021ff21723e */ /* 0x000fe200024050ff */
[----:B------:R0:W-:Y:S01]  /*8220*/  @P2 STG.E desc[UR36][R6.64+0x20], R11 ;  /* 0x0000200b06002986 */ /* 0x0001e2000c101924 */
[----:B------:R-:W-:Y:S01]  /*8230*/  ISETP.GT.AND P1, PT, R3, 0x8, P1 ;  /* 0x000000080300780c */ /* 0x000fe20000f24270 */
[-C--:B------:R-:W-:Y:S01]  /*8240*/  FMUL R55, R55, R154.reuse ;  /* 0x0000009a37377220 */ /* 0x080fe20000400000 */
[C---:B------:R-:W-:Y:S01]  /*8250*/  ISETP.GT.AND P2, PT, R0.reuse, 0x19, PT ;  /* 0x000000190000780c */ /* 0x040fe20003f44270 */
[----:B------:R-:W-:Y:S01]  /*8260*/  @P0 STG.E desc[UR36][R6.64+0x24], R31 ;  /* 0x0000241f06000986 */ /* 0x000fe2000c101924 */
[----:B------:R-:W-:Y:S01]  /*8270*/  ISETP.GT.AND P0, PT, R0, 0x18, PT ;  /* 0x000000180000780c */ /* 0x000fe20003f04270 */
[-C--:B------:R-:W-:Y:S01]  /*8280*/  FMUL R57, R57, R154.reuse ;  /* 0x0000009a39397220 */ /* 0x080fe20000400000 */
[----:B------:R-:W-:Y:S01]  /*8290*/  F2FP.TF32.F32.PACK_B R9, R9 ;  /* 0x00000009ff09723e */ /* 0x000fe200024050ff */
[----:B------:R1:W-:Y:S01]  /*82a0*/  @P5 STG.E desc[UR36][R4.64+0x40], R13 ;  /* 0x0000400d04005986 */ /* 0x0003e2000c101924 */
[----:B------:R-:W-:Y:S01]  /*82b0*/  ISETP.GT.AND P5, PT, R3, RZ, P0 ;  /* 0x000000ff0300720c */ /* 0x000fe200007a4270 */
[-C--:B------:R-:W-:Y:S01]  /*82c0*/  FMUL R59, R59, R154.reuse ;  /* 0x0000009a3b3b7220 */ /* 0x080fe20000400000 */
[----:B------:R-:W-:Y:S01]  /*82d0*/  F2FP.TF32.F32.PACK_B R35, R35 ;  /* 0x00000023ff23723e */ /* 0x000fe200024050ff */
[----:B------:R-:W-:Y:S01]  /*82e0*/  @P4 STG.E desc[UR36][R4.64+0x44], R33 ;  /* 0x0000442104004986 */ /* 0x000fe2000c101924 */
[C---:B------:R-:W-:Y:S01]  /*82f0*/  ISETP.GT.AND P4, PT, R3.reuse, 0x8, P3 ;  /* 0x000000080300780c */ /* 0x040fe20001f84270 */
[-C--:B0-----:R-:W-:Y:S01]  /*8300*/  FMUL R11, R36, R154.reuse ;  /* 0x0000009a240b7220 */ /* 0x081fe20000400000 */
[----:B------:R-:W-:Y:S01]  /*8310*/  ISETP.GT.AND P3, PT, R3, RZ, P2 ;  /* 0x000000ff0300720c */ /* 0x000fe20001764270 */
[----:B------:R0:W-:Y:S01]  /*8320*/  @P1 STG.E desc[UR36][R6.64+0x40], R9 ;  /* 0x0000400906001986 */ /* 0x0001e2000c101924 */
[----:B------:R-:W-:Y:S01]  /*8330*/  F2FP.TF32.F32.PACK_B R37, R37 ;  /* 0x00000025ff25723e */ /* 0x000fe200024050ff */
[-C--:B------:R-:W-:Y:S01]  /*8340*/  FMUL R61, R61, R154.reuse ;  /* 0x0000009a3d3d7220 */ /* 0x080fe20000400000 */
[----:B------:R-:W-:Y:S01]  /*8350*/  F2FP.TF32.F32.PACK_B R11, R11 ;  /* 0x0000000bff0b723e */ /* 0x000fe200024050ff */
[-C--:B-1----:R-:W-:Y:S01]  /*8360*/  FMUL R13, R40, R154.reuse ;  /* 0x0000009a280d7220 */ /* 0x082fe20000400000 */
[----:B------:R-:W-:Y:S01]  /*8370*/  ISETP.GT.AND P1, PT, R0, 0x20, PT ;  /* 0x000000200000780c */ /* 0x000fe20003f24270 */
[-C--:B------:R-:W-:Y:S01]  /*8380*/  FMUL R63, R63, R154.reuse ;  /* 0x0000009a3f3f7220 */ /* 0x080fe20000400000 */
[----:B------:R-:W-:Y:S01]  /*8390*/  ISETP.GT.AND P0, PT, R3, 0x8, P0 ;  /* 0x000000080300780c */ /* 0x000fe20000704270 */
[-C--:B------:R-:W-:Y:S01]  /*83a0*/  FMUL R65, R65, R154.reuse ;  /* 0x0000009a41417220 */ /* 0x080fe20000400000 */
[----:B------:R-:W-:Y:S01]  /*83b0*/  F2FP.TF32.F32.PACK_B R39, R39 ;  /* 0x00000027ff27723e */ /* 0x000fe200024050ff */
[----:B------:R-:W-:Y:S01]  /*83c0*/  @P4 STG.E desc[UR36][R6.64+0x44], R35 ;  /* 0x0000442306004986 */ /* 0x000fe2000c101924 */
[C---:B------:R-:W-:Y:S01]  /*83d0*/  ISETP.GT.AND P4, PT, R3.reuse, 0x8, P2 ;  /* 0x000000080300780c */ /* 0x040fe20001784270 */
[-C--:B0-----:R-:W-:Y:S01]  /*83e0*/  FMUL R9, R38, R154.reuse ;  /* 0x0000009a26097220 */ /* 0x081fe20000400000 */
[C---:B------:R-:W-:Y:S01]  /*83f0*/  ISETP.GT.AND P2, PT, R0.reuse, 0x21, PT ;  /* 0x000000210000780c */ /* 0x040fe20003f44270 */
[----:B------:R0:W-:Y:S01]  /*8400*/  @P5 STG.E desc[UR36][R4.64+0x60], R11 ;  /* 0x0000600b04005986 */ /* 0x0001e2000c101924 */
[----:B------:R-:W-:Y:S01]  /*8410*/  ISETP.GT.AND P5, PT, R3, RZ, P1 ;  /* 0x000000ff0300720c */ /* 0x000fe20000fa4270 */
[-C--:B------:R-:W-:Y:S01]  /*8420*/  FMUL R67, R67, R154.reuse ;  /* 0x0000009a43437220 */ /* 0x080fe20000400000 */
[----:B------:R-:W-:Y:S01]  /*8430*/  F2FP.TF32.F32.PACK_B R9, R9 ;  /* 0x00000009ff09723e */ /* 0x000fe200024050ff */
[----:B------:R-:W-:Y:S01]  /*8440*/  @P3 STG.E desc[UR36][R4.64+0x64], R37 ;  /* 0x0000642504003986 */ /* 0x000fe2000c101924 */
[----:B------:R-:W-:Y:S01]  /*8450*/  ISETP.GT.AND P3, PT, R3, RZ, P2 ;  /* 0x000000ff0300720c */ /* 0x000fe20001764270 */
[-C--:B------:R-:W-:Y:S01]  /*8460*/  FMUL R69, R69, R154.reuse ;  /* 0x0000009a45457220 */ /* 0x080fe20000400000 */
[----:B------:R-:W-:Y:S01]  /*8470*/  F2FP.TF32.F32.PACK_B R13, R13 ;  /* 0x0000000dff0d723e */ /* 0x000fe200024050ff */
[----:B------:R1:W-:Y:S01]  /*8480*/  @P0 STG.E desc[UR36][R6.64+0x60], R9 ;  /* 0x0000600906000986 */ /* 0x0003e2000c101924 */
[----:B------:R-:W-:Y:S01]  /*8490*/  F2FP.TF32.F32.PACK_B R41, R41 ;  /* 0x00000029ff29723e */ /* 0x000fe200024050ff */
[-C--:B------:R-:W-:Y:S01]  /*84a0*/  FMUL R71, R71, R154.reuse ;  /* 0x0000009a47477220 */ /* 0x080fe20000400000 */
[----:B------:R-:W-:Y:S01]  /*84b0*/  ISETP.GT.AND P0, PT, R0, 0x28, PT ;  /* 0x000000280000780c */ /* 0x000fe20003f04270 */
[----:B------:R-:W-:Y:S01]  /*84c0*/  @P4 STG.E desc[UR36][R6.64+0x64], R39 ;  /* 0x0000642706004986 */ /* 0x000fe2000c101924 */
[C---:B------:R-:W-:Y:S01]  /*84d0*/  ISETP.GT.AND P1, PT, R3.reuse, 0x8, P1 ;  /* 0x000000080300780c */ /* 0x040fe20000f24270 */
[-C--:B0-----:R-:W-:Y:S01]  /*84e0*/  FMUL R11, R44, R154.reuse ;  /* 0x0000009a2c0b7220 */ /* 0x081fe20000400000 */
[----:B------:R-:W-:Y:S01]  /*84f0*/  ISETP.GT.AND P4, PT, R3, 0x8, P2 ;  /* 0x000000080300780c */ /* 0x000fe20001784270 */
[----:B------:R0:W-:Y:S01]  /*8500*/  @P5 STG.E desc[UR36][R4.64+0x80], R13 ;  /* 0x0000800d04005986 */ /* 0x0001e2000c101924 */
[----:B------:R-:W-:Y:S01]  /*8510*/  ISETP.GT.AND P2, PT, R0, 0x29, PT ;  /* 0x000000290000780c */ /* 0x000fe20003f44270 */
[-C--:B------:R-:W-:Y:S01]  /*8520*/  FMUL R73, R73, R154.reuse ;  /* 0x0000009a49497220 */ /* 0x080fe20000400000 */
[C---:B------:R-:W-:Y:S01]  /*8530*/  ISETP.GT.AND P5, PT, R3.reuse, RZ, P0 ;  /* 0x000000ff0300720c */ /* 0x040fe200007a4270 */
[-C--:B-1----:R-:W-:Y:S01]  /*8540*/  FMUL R9, R42, R154.reuse ;  /* 0x0000009a2a097220 */ /* 0x082fe20000400000 */
[----:B------:R-:W-:Y:S01]  /*8550*/  @P3 STG.E desc[UR36][R4.64+0x84], R41 ;  /* 0x0000842904003986 */ /* 0x000fe2000c101924 */
[----:B------:R-:W-:Y:S01]  /*8560*/  ISETP.GT.AND P3, PT, R3, RZ, P2 ;  /* 0x000000ff0300720c */ /* 0x000fe20001764270 */
[-C--:B------:R-:W-:Y:S01]  /*8570*/  FMUL R75, R75, R154.reuse ;  /* 0x0000009a4b4b7220 */ /* 0x080fe20000400000 */
[----:B------:R-:W-:Y:S01]  /*8580*/  F2FP.TF32.F32.PACK_B R43, R43 ;  /* 0x0000002bff2b723e */ /* 0x000fe200024050ff */
[-C--:B------:R-:W-:Y:S01]  /*8590*/  FMUL R77, R77, R154.reuse ;  /* 0x0000009a4d4d7220 */ /* 0x080fe20000400000 */
[----:B------:R-:W-:Y:S01]  /*85a0*/  F2FP.TF32.F32.PACK_B R9, R9 ;  /* 0x00000009ff09723e */ /* 0x000fe200024050ff */
[-C--:B------:R-:W-:Y:S01]  /*85b0*/  FMUL R79, R79, R154.reuse ;  /* 0x0000009a4f4f7220 */ /* 0x080fe20000400000 */
[----:B------:R-:W-:Y:S01]  /*85c0*/  F2FP.TF32.F32.PACK_B R11, R11 ;  /* 0x0000000bff0b723e */ /* 0x000fe200024050ff */
[-C--:B0-----:R-:W-:Y:S01]  /*85d0*/  FMUL R13, R48, R154.reuse ;  /* 0x0000009a300d7220 */ /* 0x081fe20000400000 */
[----:B------:R-:W-:Y:S01]  /*85e0*/  F2FP.TF32.F32.PACK_B R45, R45 ;  /* 0x0000002dff2d723e */ /* 0x000fe200024050ff */
[----:B------:R0:W-:Y:S01]  /*85f0*/  @P1 STG.E desc[UR36][R6.64+0x80], R9 ;  /* 0x0000800906001986 */ /* 0x0001e2000c101924 */
[C---:B------:R-:W-:Y:S01]  /*8600*/  ISETP.GT.AND P1, PT, R0.reuse, 0x30, PT ;  /* 0x000000300000780c */ /* 0x040fe20003f24270 */
[-C--:B------:R-:W-:Y:S01]  /*8610*/  FMUL R81, R81, R154.reuse ;  /* 0x0000009a51517220 */ /* 0x080fe20000400000 */
[C---:B------:R-:W-:Y:S01]  /*8620*/  ISETP.GT.AND P0, PT, R3.reuse, 0x8, P0 ;  /* 0x000000080300780c */ /* 0x040fe20000704270 */
[----:B------:R-:W-:Y:S01]  /*8630*/  @P4 STG.E desc[UR36][R6.64+0x84], R43 ;  /* 0x0000842b06004986 */ /* 0x000fe2000c101924 */
[----:B------:R-:W-:Y:S01]  /*8640*/  ISETP.GT.AND P4, PT, R3, 0x8, P2 ;  /* 0x000000080300780c */ /* 0x000fe20001784270 */
[-C--:B------:R-:W-:Y:S01]  /*8650*/  FMUL R83, R83, R154.reuse ;  /* 0x0000009a53537220 */ /* 0x080fe20000400000 */
[----:B------:R-:W-:Y:S01]  /*8660*/  ISETP.GT.AND P2, PT, R0, 0x31, PT ;  /* 0x000000310000780c */ /* 0x000fe20003f44270 */
[----:B------:R1:W-:Y:S01]  /*8670*/  @P5 STG.E desc[UR36][R4.64+0xa0], R11 ;  /* 0x0000a00b04005986 */ /* 0x0003e2000c101924 */
[----:B------:R-:W-:Y:S01]  /*8680*/  ISETP.GT.AND P5, PT, R3, RZ, P1 ;  /* 0x000000ff0300720c */ /* 0x000fe20000fa4270 */
[-C--:B------:R-:W-:Y:S01]  /*8690*/  FMUL R85, R85, R154.reuse ;  /* 0x0000009a55557220 */ /* 0x080fe20000400000 */
[----:B------:R-:W-:Y:S01]  /*86a0*/  F2FP.TF32.F32.PACK_B R47, R47 ;  /* 0x0000002fff2f723e */ /* 0x000fe200024050ff */
[-C--:B0-----:R-:W-:Y:S01]  /*86b0*/  FMUL R9, R46, R154.reuse ;  /* 0x0000009a2e097220 */ /* 0x081fe20000400000 */
        /* <DEDUP_REMOVED lines=9> */
[----:B------:R-:W-:Y:S01]  /*8750*/  ISETP.GT.AND P1, PT, R3, 0x8, P1 ;  /* 0x000000080300780c */ /* 0x000fe20000f24270 */
[----:B------:R0:W-:Y:S01]  /*8760*/  @P0 STG.E desc[UR36][R6.64+0xa0], R9 ;  /* 0x0000a00906000986 */ /* 0x0001e2000c101924 */
[C---:B------:R-:W-:Y:S01]  /*8770*/  ISETP.GT.AND P0, PT, R0.reuse, 0x38, PT ;  /* 0x000000380000780c */ /* 0x040fe20003f04270 */
[-C--:B------:R-:W-:Y:S01]  /*8780*/  FMUL R93, R93, R154.reuse ;  /* 0x0000009a5d5d7220 */ /* 0x080fe20000400000 */
[----:B------:R-:W-:Y:S01]  /*8790*/  F2FP.TF32.F32.PACK_B R51, R51 ;  /* 0x00000033ff33723e */ /* 0x000fe200024050ff */
        /* <DEDUP_REMOVED lines=16> */
[----:B------:R-:W-:Y:S01]  /*88a0*/  ISETP.GT.AND P0, PT, R3, 0x8, P0 ;  /* 0x000000080300780c */ /* 0x000fe20000704270 */
[-C--:B-1----:R-:W-:Y:S01]  /*88b0*/  FMUL R13, R56, R154.reuse ;  /* 0x0000009a380d7220 */ /* 0x082fe20000400000 */
[----:B------:R-:W-:Y:S01]  /*88c0*/  F2FP.TF32.F32.PACK_B R55, R55 ;  /* 0x00000037ff37723e */ /* 0x000fe200024050ff */
        /* <DEDUP_REMOVED lines=16> */
[----:B------:R-:W-:Y:S01]  /*89d0*/  ISETP.GT.AND P1, PT, R3, 0x8, P1 ;  /* 0x000000080300780c */ /* 0x000fe20000f24270 */
[-C--:B------:R-:W-:Y:S01]  /*89e0*/  FMUL R113, R113, R154.reuse ;  /* 0x0000009a71717220 */ /* 0x080fe20000400000 */
[----:B------:R-:W-:Y:S01]  /*89f0*/  F2FP.TF32.F32.PACK_B R9, R9 ;  /* 0x00000009ff09723e */ /* 0x000fe200024050ff */
[-C--:B------:R-:W-:Y:S01]  /*8a00*/  FMUL R115, R115, R154.reuse ;  /* 0x0000009a73737220 */ /* 0x080fe20000400000 */
[-C--:B-1----:R-:W-:Y:S01]  /*8a10*/  FMUL R11, R60, R154.reuse ;  /* 0x0000009a3c0b7220 */ /* 0x082fe20000400000 */
[----:B------:R-:W-:Y:S01]  /*8a20*/  F2FP.TF32.F32.PACK_B R59, R59 ;  /* 0x0000003bff3b723e */ /* 0x000fe200024050ff */
[-C--:B------:R-:W-:Y:S01]  /*8a30*/  FMUL R117, R117, R154.reuse ;  /* 0x0000009a75757220 */ /* 0x080fe20000400000 */
        /* <DEDUP_REMOVED lines=47> */
[----:B------:R-:W-:Y:S01]  /*8d30*/  ISETP.GT.AND P0, PT, R0, 0x58, PT ;  /* 0x000000580000780c */ /* 0x000fe20003f04270 */
[-C--:B------:R-:W-:Y:S01]  /*8d40*/  FMUL R147, R147, R154.reuse ;  /* 0x0000009a93937220 */ /* 0x080fe20000400000 */
[----:B------:R-:W-:Y:S01]  /*8d50*/  F2FP.TF32.F32.PACK_B R11, R11 ;  /* 0x0000000bff0b723e */ /* 0x000fe200024050ff */
[----:B------:R-:W-:Y:S01]  /*8d60*/  @P4 STG.E desc[UR36][R6.64+0x124], R63 ;  /* 0x0001243f06004986 */ /* 0x000fe2000c101924 */
[C---:B------:R-:W-:Y:S01]  /*8d70*/  ISETP.GT.AND P4, PT, R3.reuse, 0x8, P2 ;  /* 0x000000080300780c */ /* 0x040fe20001784270 */
        /* <DEDUP_REMOVED lines=9> */
[----:B------:R-:W-:Y:S01]  /*8e10*/  FMUL R151, R151, R154 ;  /* 0x0000009a97977220 */ /* 0x000fe20000400000 */
[----:B------:R-:W-:-:S02]  /*8e20*/  ISETP.GT.AND P0, PT, R3, 0x8, P0 ;  /* 0x000000080300780c */ /* 0x000fc40000704270 */
[----:B------:R-:W-:Y:S01]  /*8e30*/  F2FP.TF32.F32.PACK_B R9, R9 ;  /* 0x00000009ff09723e */ /* 0x000fe200024050ff */
[----:B-1----:R-:W-:Y:S01]  /*8e40*/  FMUL R13, R72, R154 ;  /* 0x0000009a480d7220 */ /* 0x002fe20000400000 */
[----:B------:R-:W-:-:S03]  /*8e50*/  F2FP.TF32.F32.PACK_B R71, R71 ;  /* 0x00000047ff47723e */ /* 0x000fc600024050ff */
[----:B------:R0:W-:Y:S01]  /*8e60*/  @P1 STG.E desc[UR36][R6.64+0x140], R9 ;  /* 0x0001400906001986 */ /* 0x0001e2000c101924 */
[C---:B------:R-:W-:Y:S02]  /*8e70*/  ISETP.GT.AND P1, PT, R0.reuse, 0x60, PT ;  /* 0x000000600000780c */ /* 0x040fe40003f24270 */
[----:B------:R-:W-:Y:S01]  /*8e80*/  F2FP.TF32.F32.PACK_B R13, R13 ;  /* 0x0000000dff0d723e */ /* 0x000fe200024050ff */
[----:B------:R-:W-:Y:S01]  /*8e90*/  @P4 STG.E desc[UR36][R6.64+0x144], R67 ;  /* 0x0001444306004986 */ /* 0x000fe2000c101924 */
[C---:B------:R-:W-:Y:S02]  /*8ea0*/  ISETP.GT.AND P4, PT, R3.reuse, 0x8, P2 ;  /* 0x000000080300780c */ /* 0x040fe40001784270 */
[----:B------:R-:W-:Y:S01]  /*8eb0*/  ISETP.GT.AND P2, PT, R0, 0x61, PT ;  /* 0x000000610000780c */ /* 0x000fe20003f44270 */
[----:B------:R1:W-:Y:S01]  /*8ec0*/  @P5 STG.E desc[UR36][R4.64+0x160], R11 ;  /* 0x0001600b04005986 */ /* 0x0003e2000c101924 */
[C---:B------:R-:W-:Y:S02]  /*8ed0*/  ISETP.GT.AND P5, PT, R3.reuse, RZ, P1 ;  /* 0x000000ff0300720c */ /* 0x040fe40000fa4270 */
[----:B------:R-:W-:Y:S01]  /*8ee0*/  F2FP.TF32.F32.PACK_B R73, R73 ;  /* 0x00000049ff49723e */ /* 0x000fe200024050ff */
[----:B0-----:R-:W-:Y:S01]  /*8ef0*/  FMUL R9, R70, R154 ;  /* 0x0000009a46097220 */ /* 0x001fe20000400000 */
[----:B------:R-:W-:Y:S01]  /*8f00*/  @P3 STG.E desc[UR36][R4.64+0x164], R69 ;  /* 0x0001644504003986 */ /* 0x000fe2000c101924 */
[----:B------:R-:W-:-:S02]  /*8f10*/  ISETP.GT.AND P3, PT, R3, RZ, P2 ;  /* 0x000000ff0300720c */ /* 0x000fc40001764270 */
[----:B------:R-:W-:Y:S02]  /*8f20*/  ISETP.GT.AND P1, PT, R3, 0x8, P1 ;  /* 0x000000080300780c */ /* 0x000fe40000f24270 */
        /* <DEDUP_REMOVED lines=252> */
[----:B------:R-:W-:Y:S01]  /*9ef0*/  @P3 STG.E desc[UR36][R4.64+0x364], R133 ;  /* 0x0003648504003986 */ /* 0x000fe2000c101924 */
[----:B0-----:R-:W-:Y:S01]  /*9f00*/  FMUL R9, R134, R154 ;  /* 0x0000009a86097220 */ /* 0x001fe20000400000 */
[----:B------:R-:W-:-:S02]  /*9f10*/  ISETP.GT.AND P3, PT, R3, RZ, P2 ;  /* 0x000000ff0300720c */ /* 0x000fc40001764270 */
[----:B------:R-:W-:Y:S02]  /*9f20*/  ISETP.GT.AND P1, PT, R3, 0x8, P1 ;  /* 0x000000080300780c */ /* 0x000fe40000f24270 */
[----:B------:R-:W-:Y:S01]  /*9f30*/  F2FP.TF32.F32.PACK_B R9, R9 ;  /* 0x00000009ff09723e */ /* 0x000fe200024050ff */
[----:B-1----:R-:W-:Y:S01]  /*9f40*/  FMUL R11, R140, R154 ;  /* 0x0000009a8c0b7220 */ /* 0x002fe20000400000 */
[----:B------:R-:W-:-:S03]  /*9f50*/  F2FP.TF32.F32.PACK_B R139, R139 ;  /* 0x0000008bff8b723e */ /* 0x000fc600024050ff */
[----:B------:R0:W-:Y:S01]  /*9f60*/  @P0 STG.E desc[UR36][R6.64+0x360], R9 ;  /* 0x0003600906000986 */ /* 0x0001e2000c101924 */
[----:B------:R-:W-:Y:S02]  /*9f70*/  F2FP.TF32.F32.PACK_B R141, R141 ;  /* 0x0000008dff8d723e */ /* 0x000fe400024050ff */
[----:B------:R-:W-:Y:S01]  /*9f80*/  F2FP.TF32.F32.PACK_B R11, R11 ;  /* 0x0000000bff0b723e */ /* 0x000fe200024050ff */
[----:B------:R-:W-:Y:S01]  /*9f90*/  @P4 STG.E desc[UR36][R6.64+0x364], R135 ;  /* 0x0003648706004986 */ /* 0x000fe2000c101924 */
[C---:B------:R-:W-:Y:S02]  /*9fa0*/  ISETP.GT.AND P4, PT, R0.reuse, 0xe8, PT ;  /* 0x000000e80000780c */ /* 0x040fe40003f84270 */
[----:B------:R-:W-:Y:S01]  /*9fb0*/  F2FP.TF32.F32.PACK_B R143, R143 ;  /* 0x0000008fff8f723e */ /* 0x000fe200024050ff */
[----:B------:R1:W-:Y:S01]  /*9fc0*/  @P5 STG.E desc[UR36][R4.64+0x380], R13 ;  /* 0x0003800d04005986 */ /* 0x0003e2000c101924 */
[----:B------:R-:W-:Y:S02]  /*9fd0*/  ISETP.GT.AND P5, PT, R0, 0xe9, PT ;  /* 0x000000e90000780c */ /* 0x000fe40003fa4270 */
[----:B------:R-:W-:Y:S01]  /*9fe0*/  F2FP.TF32.F32.PACK_B R145, R145 ;  /* 0x00000091ff91723e */ /* 0x000fe200024050ff */
[----:B------:R-:W-:Y:S01]  /*9ff0*/  @P3 STG.E desc[UR36][R4.64+0x384], R137 ;  /* 0x0003848904003986 */ /* 0x000fe2000c101924 */
[C---:B------:R-:W-:Y:S01]  /*a000*/  ISETP.GT.AND P3, PT, R3.reuse, 0x8, P2 ;  /* 0x000000080300780c */ /* 0x040fe20001764270 */
[----:B0-----:R-:W-:Y:S01]  /*a010*/  FMUL R9, R138, R154 ;  /* 0x0000009a8a097220 */ /* 0x001fe20000400000 */
[----:B------:R-:W-:-:S02]  /*a020*/  ISETP.GT.AND P2, PT, R3, RZ, P4 ;  /* 0x000000ff0300720c */ /* 0x000fc40002744270 */
[C---:B------:R-:W-:Y:S02]  /*a030*/  ISETP.GT.AND P0, PT, R3.reuse, RZ, P5 ;  /* 0x000000ff0300720c */ /* 0x040fe40002f04270 */
[C---:B------:R-:W-:Y:S01]  /*a040*/  ISETP.GT.AND P4, PT, R3.reuse, 0x8, P4 ;  /* 0x000000080300780c */ /* 0x040fe20002784270 */
[----:B-1----:R-:W-:Y:S01]  /*a050*/  FMUL R13, R142, R154 ;  /* 0x0000009a8e0d7220 */ /* 0x002fe20000400000 */
[----:B------:R-:W-:Y:S02]  /*a060*/  ISETP.GT.AND P5, PT, R3, 0x8, P5 ;  /* 0x000000080300780c */ /* 0x000fe40002fa4270 */
[----:B------:R-:W-:Y:S02]  /*a070*/  F2FP.TF32.F32.PACK_B R9, R9 ;  /* 0x00000009ff09723e */ /* 0x000fe400024050ff */
[----:B------:R-:W-:Y:S02]  /*a080*/  F2FP.TF32.F32.PACK_B R13, R13 ;  /* 0x0000000dff0d723e */ /* 0x000fe400024050ff */
[----:B------:R-:W-:Y:S01]  /*a090*/  F2FP.TF32.F32.PACK_B R147, R147 ;  /* 0x00000093ff93723e */ /* 0x000fe200024050ff */
[----:B------:R0:W-:Y:S01]  /*a0a0*/  @P1 STG.E desc[UR36][R6.64+0x380], R9 ;  /* 0x0003800906001986 */ /* 0x0001e2000c101924 */
[----:B------:R-:W-:-:S02]  /*a0b0*/  ISETP.GT.AND P1, PT, R0, 0xf8, PT ;  /* 0x000000f80000780c */ /* 0x000fc40003f24270 */
        /* <DEDUP_REMOVED lines=8> */
[----:B0-----:R-:W-:Y:S01]  /*a140*/  FMUL R9, R144, R154 ;  /* 0x0000009a90097220 */ /* 0x001fe20000400000 */
[----:B------:R-:W-:-:S02]  /*a150*/  ISETP.GT.AND P0, PT, R0, 0xf9, PT ;  /* 0x000000f90000780c */ /* 0x000fc40003f04270 */
[----:B------:R0:W-:Y:S01]  /*a160*/  @P4 STG.E desc[UR36][R6.64+0x3a0], R13 ;  /* 0x0003a00d06004986 */ /* 0x0001e2000c101924 */
[C---:B------:R-:W-:Y:S02]  /*a170*/  ISETP.GT.AND P4, PT, R3.reuse, RZ, P2 ;  /* 0x000000ff0300720c */ /* 0x040fe40001784270 */
[----:B------:R-:W-:Y:S01]  /*a180*/  F2FP.TF32.F32.PACK_B R9, R9 ;  /* 0x00000009ff09723e */ /* 0x000fe200024050ff */
[----:B------:R-:W-:Y:S01]  /*a190*/  @P5 STG.E desc[UR36][R6.64+0x3a4], R143 ;  /* 0x0003a48f06005986 */ /* 0x000fe2000c101924 */
[C---:B------:R-:W-:Y:S01]  /*a1a0*/  ISETP.GT.AND P5, PT, R3.reuse, RZ, P3 ;  /* 0x000000ff0300720c */ /* 0x040fe20001fa4270 */
[-C--:B-1----:R-:W-:Y:S01]  /*a1b0*/  FMUL R11, R146, R154.reuse ;  /* 0x0000009a920b7220 */ /* 0x082fe20000400000 */
[C---:B------:R-:W-:Y:S02]  /*a1c0*/  ISETP.GT.AND P3, PT, R3.reuse, 0x8, P3 ;  /* 0x000000080300780c */ /* 0x040fe40001f64270 */
[----:B------:R-:W-:Y:S02]  /*a1d0*/  ISETP.GT.AND P2, PT, R3, 0x8, P2 ;  /* 0x000000080300780c */ /* 0x000fe40001744270 */
[----:B------:R-:W-:Y:S01]  /*a1e0*/  F2FP.TF32.F32.PACK_B R11, R11 ;  /* 0x0000000bff0b723e */ /* 0x000fe200024050ff */
[----:B0-----:R-:W-:-:S05]  /*a1f0*/  FMUL R13, R150, R154 ;  /* 0x0000009a960d7220 */ /* 0x001fca0000400000 */
[----:B------:R-:W-:Y:S01]  /*a200*/  F2FP.TF32.F32.PACK_B R13, R13 ;  /* 0x0000000dff0d723e */ /* 0x000fe200024050ff */
[----:B------:R-:W-:Y:S01]  /*a210*/  @P5 STG.E desc[UR36][R4.64+0x3c0], R9 ;  /* 0x0003c00904005986 */ /* 0x000fe2000c101924 */
[C---:B------:R-:W-:Y:S01]  /*a220*/  ISETP.GT.AND P5, PT, R3.reuse, RZ, P1 ;  /* 0x000000ff0300720c */ /* 0x040fe20000fa4270 */
[----:B------:R-:W-:Y:S01]  /*a230*/  @P3 IMAD.MOV.U32 R2, RZ, RZ, R6 ;  /* 0x000000ffff023224 */ /* 0x000fe200078e0006 */
[C---:B------:R-:W-:Y:S01]  /*a240*/  ISETP.GT.AND P1, PT, R3.reuse, 0x8, P1 ;  /* 0x000000080300780c */ /* 0x040fe20000f24270 */
[----:B------:R-:W-:Y:S01]  /*a250*/  @P4 STG.E desc[UR36][R4.64+0x3c4], R145 ;  /* 0x0003c49104004986 */ /* 0x000fe2000c101924 */
[C---:B------:R-:W-:Y:S02]  /*a260*/  ISETP.GT.AND P4, PT, R3.reuse, RZ, P0 ;  /* 0x000000ff0300720c */ /* 0x040fe40000784270 */
[----:B------:R-:W-:Y:S01]  /*a270*/  ISETP.GT.AND P0, PT, R3, 0x8, P0 ;  /* 0x000000080300780c */ /* 0x000fe20000704270 */
[----:B------:R-:W-:-:S05]  /*a280*/  @P3 IMAD.MOV.U32 R3, RZ, RZ, R7 ;  /* 0x000000ffff033224 */ /* 0x000fca00078e0007 */
[----:B------:R0:W-:Y:S02]  /*a290*/  @P3 STG.E desc[UR36][R2.64+0x3c0], R11 ;  /* 0x0003c00b02003986 */ /* 0x0001e4000c101924 */
[----:B0-----:R-:W-:Y:S02]  /*a2a0*/  @P2 IMAD.MOV.U32 R2, RZ, RZ, R6 ;  /* 0x000000ffff022224 */ /* 0x001fe400078e0006 */
[----:B------:R-:W-:-:S05]  /*a2b0*/  @P2 IMAD.MOV.U32 R3, RZ, RZ, R7 ;  /* 0x000000ffff032224 */ /* 0x000fca00078e0007 */
[----:B------:R0:W-:Y:S02]  /*a2c0*/  @P2 STG.E desc[UR36][R2.64+0x3c4], R147 ;  /* 0x0003c49302002986 */ /* 0x0001e4000c101924 */
[----:B0-----:R-:W-:Y:S02]  /*a2d0*/  @P5 IMAD.MOV.U32 R2, RZ, RZ, R4 ;  /* 0x000000ffff025224 */ /* 0x001fe400078e0004 */
[----:B------:R-:W-:-:S05]  /*a2e0*/  @P5 IMAD.MOV.U32 R3, RZ, RZ, R5 ;  /* 0x000000ffff035224 */ /* 0x000fca00078e0005 */
[----:B------:R0:W-:Y:S04]  /*a2f0*/  @P5 STG.E desc[UR36][R2.64+0x3e0], R15 ;  /* 0x0003e00f02005986 */ /* 0x0001e8000c101924 */
[----:B------:R1:W-:Y:S01]  /*a300*/  @P4 STG.E desc[UR36][R4.64+0x3e4], R149 ;  /* 0x0003e49504004986 */ /* 0x0003e2000c101924 */
[----:B0-----:R-:W-:Y:S02]  /*a310*/  @P1 IMAD.MOV.U32 R2, RZ, RZ, R6 ;  /* 0x000000ffff021224 */ /* 0x001fe400078e0006 */
[----:B------:R-:W-:-:S05]  /*a320*/  @P1 IMAD.MOV.U32 R3, RZ, RZ, R7 ;  /* 0x000000ffff031224 */ /* 0x000fca00078e0007 */
[----:B------:R1:W-:Y:S04]  /*a330*/  @P1 STG.E desc[UR36][R2.64+0x3e0], R13 ;  /* 0x0003e00d02001986 */ /* 0x0003e8000c101924 */
[----:B------:R1:W-:Y:S02]  /*a340*/  @P0 STG.E desc[UR36][R6.64+0x3e4], R151 ;  /* 0x0003e49706000986 */ /* 0x0003e4000c101924 */
.L_x_290:
[----:B------:R-:W-:Y:S05]  /*a350*/  BSYNC B0 ;  /* 0x0000000000007941 */ /* 0x000fea0003800000 */
.L_x_36:
[----:B-1----:R-:W2:Y:S01]  /*a360*/  LDL.64 R2, [R1] ;  /* 0x0000000001027983 */ /* 0x002ea20000100a00 */
[----:B------:R-:W-:Y:S01]  /*a370*/  ULDC.64 UR4, c[0x0][0x650] ;  /* 0x0001940000047ab9 */ /* 0x000fe20000000a00 */
[----:B------:R1:W-:Y:S01]  /*a380*/  SYNCS.ARRIVE.TRANS64.A1T0 RZ, [R162+UR45], RZ ;  /* 0x000000ffa2ff79a7 */ /* 0x0003e2000810002d */
[----:B------:R-:W-:Y:S01]  /*a390*/  PRMT R0, RZ, 0x7610, R0 ;  /* 0x00007610ff007816 */ /* 0x000fe20000000000 */
[----:B-----5:R-:W-:Y:S02]  /*a3a0*/  IMAD.MOV.U32 R19, RZ, RZ, -0x1 ;  /* 0xffffffffff137424 */ /* 0x020fe400078e00ff */
[----:B------:R-:W-:Y:S01]  /*a3b0*/  IMAD.MOV.U32 R22, RZ, RZ, -0x1 ;  /* 0xffffffffff167424 */ /* 0x000fe200078e00ff */
[----:B--2---:R-:W-:-:S04]  /*a3c0*/  LEA R18, P0, R2, R18, 0x1 ;  /* 0x0000001202127211 */ /* 0x004fc800078008ff */
[----:B------:R-:W-:Y:S01]  /*a3d0*/  LEA.HI.X R17, R2, R17, R23, 0x1, P0 ;  /* 0x0000001102117211 */ /* 0x000fe200000f0c17 */
[----:B------:R-:W-:Y:S01]  /*a3e0*/  IMAD.MOV.U32 R2, RZ, RZ, -0x1 ;  /* 0xffffffffff027424 */ /* 0x000fe200078e00ff */
[----:B------:R-:W-:-:S04]  /*a3f0*/  ISETP.GE.U32.AND P0, PT, R18, UR4, PT ;  /* 0x0000000412007c0c */ /* 0x000fc8000bf06070 */
[----:B------:R-:W-:-:S13]  /*a400*/  ISETP.GE.U32.AND.EX P0, PT, R17, UR5, PT, P0 ;  /* 0x0000000511007c0c */ /* 0x000fda000bf06100 */
[----:B-1----:R-:W-:Y:S05]  /*a410*/  @P0 BRA `(.L_x_291) ;  /* 0x0000000400700947 */ /* 0x002fea0003800000 */
[----:B---34-:R-:W1:Y:S01]  /*a420*/  S2R R10, SR_CTAID.X ;  /* 0x00000000000a7919 */ /* 0x018e620000002500 */
[----:B------:R-:W2:Y:S01]  /*a430*/  LDC.64 R8, c[0x0][0x628] ;  /* 0x00018a00ff087b82 */ /* 0x000ea20000000a00 */
[----:B------:R-:W-:Y:S01]  /*a440*/  ULDC UR4, c[0x0][0x150] ;  /* 0x0000540000047ab9 */ /* 0x000fe20000000800 */
[----:B------:R-:W-:Y:S01]  /*a450*/  IMAD.MOV.U32 R6, RZ, RZ, R18 ;  /* 0x000000ffff067224 */ /* 0x000fe200078e0012 */
[----:B------:R-:W3:Y:S01]  /*a460*/  S2R R20, SR_CTAID.Y ;  /* 0x0000000000147919 */ /* 0x000ee20000002600 */
[----:B0-----:R-:W-:-:S04]  /*a470*/  IMAD.MOV.U32 R7, RZ, RZ, R17 ;  /* 0x000000ffff077224 */ /* 0x001fc800078e0011 */
[----:B------:R-:W0:Y:S08]  /*a480*/  LDC R15, c[0x0][0x144] ;  /* 0x00005100ff0f7b82 */ /* 0x000e300000000800 */
[----:B------:R-:W4:Y:S08]  /*a490*/  LDC R0, c[0x0][0x630] ;  /* 0x00018c00ff007b82 */ /* 0x000f300000000800 */
[----:B------:R-:W0:Y:S01]  /*a4a0*/  LDC.64 R12, c[0x0][0x620] ;  /* 0x00018800ff0c7b82 */ /* 0x000e220000000a00 */
[----:B--2---:R-:W-:-:S04]  /*a4b0*/  ISETP.NE.U32.AND P0, PT, R8, RZ, PT ;  /* 0x000000ff0800720c */ /* 0x004fc80003f05070 */
[----:B------:R-:W-:Y:S02]  /*a4c0*/  ISETP.NE.AND.EX P0, PT, R9, RZ, PT, P0 ;  /* 0x000000ff0900720c */ /* 0x000fe40003f05300 */
[----:B-1----:R-:W-:-:S05]  /*a4d0*/  I2FP.F32.U32 R2, R10 ;  /* 0x0000000a00027245 */ /* 0x002fca0000201000 */
[----:B------:R-:W-:-:S04]  /*a4e0*/  FMUL R2, R2, UR4 ;  /* 0x0000000402027c20 */ /* 0x000fc80008400000 */
[----:B------:R1:W2:Y:S02]  /*a4f0*/  F2I.U32.TRUNC.NTZ R14, R2 ;  /* 0x00000002000e7305 */ /* 0x0002a4000020f000 */
[----:B---34-:R-:W-:Y:S05]  /*a500*/  @!P0 BRA `(.L_x_292) ;  /* 0x0000000000288947 */ /* 0x018fea0003800000 */
[----:B------:R-:W3:Y:S02]  /*a510*/  LDC R3, c[0x0][0x634] ;  /* 0x00018d00ff037b82 */ /* 0x000ee40000000800 */
[----:B---3--:R-:W-:-:S05]  /*a520*/  IADD3 R7, P0, R18, R3, RZ ;  /* 0x0000000312077210 */ /* 0x008fca0007f1e0ff */
[----:B------:R-:W-:-:S04]  /*a530*/  IMAD.X R11, RZ, RZ, R17, P0 ;  /* 0x000000ffff0b7224 */ /* 0x000fc800000e0611 */
[----:B-1----:R-:W-:-:S04]  /*a540*/  IMAD.WIDE.U32 R2, R11, R8, RZ ;  /* 0x000000080b027225 */ /* 0x002fc800078e00ff */
[----:B------:R-:W-:-:S04]  /*a550*/  IMAD.WIDE.U32 R4, P0, R7, R9, R2 ;  /* 0x0000000907047225 */ /* 0x000fc80007800002 */
[----:B------:R-:W-:-:S04]  /*a560*/  IMAD.WIDE.U32 R2, R7, R8, RZ ;  /* 0x0000000807027225 */ /* 0x000fc800078e00ff */
[----:B------:R-:W-:Y:S01]  /*a570*/  IMAD.X R7, RZ, RZ, RZ, P0 ;  /* 0x000000ffff077224 */ /* 0x000fe200000e06ff */
[----:B------:R-:W-:Y:S01]  /*a580*/  IADD3 RZ, P0, R3, R4, RZ ;  /* 0x0000000403ff7210 */ /* 0x000fe20007f1e0ff */
[----:B------:R-:W-:-:S04]  /*a590*/  IMAD.MOV.U32 R6, RZ, RZ, R5 ;  /* 0x000000ffff067224 */ /* 0x000fc800078e0005 */
[----:B------:R-:W-:-:S08]  /*a5a0*/  IMAD.WIDE.U32.X R6, R11, R9, R6, P0 ;  /* 0x000000090b067225 */ /* 0x000fd000000e0406 */
.L_x_292:
[----:B------:R-:W3:Y:S01]  /*a5b0*/  LDC.64 R26, c[0x0][0x640] ;  /* 0x00019000ff1a7b82 */ /* 0x000ee20000000a00 */
[-C--:B------:R-:W-:Y:S01]  /*a5c0*/  SHF.R.U64 R11, R6, R0.reuse, R7 ;  /* 0x00000000060b7219 */ /* 0x080fe20000001207 */
[----:B------:R-:W-:Y:S01]  /*a5d0*/  IMAD.MOV.U32 R19, RZ, RZ, R17 ;  /* 0x000000ffff137224 */ /* 0x000fe200078e0011 */
[----:B------:R-:W-:Y:S01]  /*a5e0*/  SHF.R.U32.HI R0, RZ, R0, R7 ;  /* 0x00000000ff007219 */ /* 0x000fe20000011607 */
[----:B--2---:R-:W-:Y:S01]  /*a5f0*/  IMAD.MOV R14, RZ, RZ, -R14 ;  /* 0x000000ffff0e7224 */ /* 0x004fe200078e0a0e */
[----:B------:R-:W-:Y:S01]  /*a600*/  IADD3 R5, P0, RZ, -R11, RZ ;  /* 0x8000000bff057210 */ /* 0x000fe20007f1e0ff */
[----:B------:R-:W-:Y:S01]  /*a610*/  ULDC UR4, c[0x0][0x154] ;  /* 0x0000550000047ab9 */ /* 0x000fe20000000800 */
[----:B------:R-:W-:Y:S01]  /*a620*/  IMAD.MOV.U32 R7, RZ, RZ, 0x1 ;  /* 0x00000001ff077424 */ /* 0x000fe200078e00ff */
[----:B------:R-:W2:Y:S01]  /*a630*/  LDC R4, c[0x0][0x618] ;  /* 0x00018600ff047b82 */ /* 0x000ea20000000800 */
[----:B0-----:R-:W-:Y:S02]  /*a640*/  IMAD R22, R15, R14, R10 ;  /* 0x0000000e0f167224 */ /* 0x001fe400078e020a */
[----:B------:R-:W-:-:S04]  /*a650*/  IMAD.X R3, RZ, RZ, ~R0, P0 ;  /* 0x000000ffff037224 */ /* 0x000fc800000e0e00 */
[-C--:B------:R-:W-:Y:S01]  /*a660*/  IMAD R0, R3, R12.reuse, RZ ;  /* 0x0000000c03007224 */ /* 0x080fe200078e02ff */
[----:B------:R-:W0:Y:S01]  /*a670*/  LDC R6, c[0x0][0x608] ;  /* 0x00018200ff067b82 */ /* 0x000e220000000800 */
[----:B-1----:R-:W-:-:S04]  /*a680*/  IMAD.WIDE.U32 R2, R5, R12, R18 ;  /* 0x0000000c05027225 */ /* 0x002fc800078e0012 */
[----:B------:R-:W-:Y:S01]  /*a690*/  IMAD R5, R5, R13, R0 ;  /* 0x0000000d05057224 */ /* 0x000fe200078e0200 */
[----:B------:R-:W-:Y:S02]  /*a6a0*/  I2FP.F32.U32 R0, R20 ;  /* 0x0000001400007245 */ /* 0x000fe40000201000 */
[----:B------:R-:W1:Y:S01]  /*a6b0*/  LDC R24, c[0x0][0x658] ;  /* 0x00019600ff187b82 */ /* 0x000e620000000800 */
[----:B------:R-:W-:Y:S01]  /*a6c0*/  IMAD.IADD R3, R3, 0x1, R5 ;  /* 0x0000000103037824 */ /* 0x000fe200078e0205 */
[----:B---3--:R-:W-:Y:S01]  /*a6d0*/  ISETP.NE.U32.AND P0, PT, R26, RZ, PT ;  /* 0x000000ff1a00720c */ /* 0x008fe20003f05070 */
[----:B------:R-:W-:Y:S01]  /*a6e0*/  FMUL R0, R0, UR4 ;  /* 0x0000000400007c20 */ /* 0x000fe20008400000 */
[----:B------:R-:W-:Y:S02]  /*a6f0*/  IMAD.MOV.U32 R5, RZ, RZ, -0x1 ;  /* 0xffffffffff057424 */ /* 0x000fe400078e00ff */
[----:B------:R-:W-:Y:S01]  /*a700*/  ISETP.NE.AND.EX P0, PT, R27, RZ, PT, P0 ;  /* 0x000000ff1b00720c */ /* 0x000fe20003f05300 */
[----:B------:R3:W4:Y:S01]  /*a710*/  F2I.U32.TRUNC.NTZ R12, R0 ;  /* 0x00000000000c7305 */ /* 0x000722000020f000 */
[----:B------:R-:W3:Y:S01]  /*a720*/  LDC R15, c[0x0][0x148] ;  /* 0x00005200ff0f7b82 */ /* 0x000ee20000000800 */
[----:B--2---:R-:W-:-:S02]  /*a730*/  SHF.R.U64 R10, R2, R4, R3 ;  /* 0x00000004020a7219 */ /* 0x004fc40000001203 */
[----:B------:R-:W-:-:S05]  /*a740*/  SHF.R.U32.HI R3, RZ, R4, R3 ;  /* 0x00000004ff037219 */ /* 0x000fca0000011603 */
[----:B------:R-:W2:Y:S01]  /*a750*/  LDC R14, c[0x0][0x600] ;  /* 0x00018000ff0e7b82 */ /* 0x000ea20000000800 */
[-CC-:B0-----:R-:W-:Y:S02]  /*a760*/  SHF.R.U64 R8, R10, R6.reuse, R3.reuse ;  /* 0x000000060a087219 */ /* 0x181fe40000001203 */
[----:B------:R-:W-:-:S05]  /*a770*/  SHF.R.U32.HI R3, RZ, R6, R3 ;  /* 0x00000006ff037219 */ /* 0x000fca0000011603 */
[----:B------:R-:W0:Y:S01]  /*a780*/  LDC R21, c[0x0][0x648] ;  /* 0x00019200ff157b82 */ /* 0x000e220000000800 */
[-CC-:B-1----:R-:W-:Y:S02]  /*a790*/  SHF.R.U64 R13, R8, R24.reuse, R3.reuse ;  /* 0x00000018080d7219 */ /* 0x182fe40000001203 */
[-C--:B------:R-:W-:Y:S02]  /*a7a0*/  SHF.L.U32 R5, R5, R24.reuse, RZ ;  /* 0x0000001805057219 */ /* 0x080fe400000006ff */
[-C--:B------:R-:W-:Y:S01]  /*a7b0*/  SHF.R.U32.HI R3, RZ, R24.reuse, R3 ;  /* 0x00000018ff037219 */ /* 0x080fe20000011603 */
[----:B------:R-:W-:Y:S01]  /*a7c0*/  IMAD.MOV.U32 R2, RZ, RZ, R13 ;  /* 0x000000ffff027224 */ /* 0x000fe200078e000d */
[----:B------:R-:W-:Y:S01]  /*a7d0*/  SHF.L.U32 R24, R7, R24, RZ ;  /* 0x0000001807187219 */ /* 0x000fe200000006ff */
[----:B------:R-:W1:Y:S01]  /*a7e0*/  LDC R25, c[0x0][0x638] ;  /* 0x00018e00ff197b82 */ /* 0x000e620000000800 */
[----:B------:R-:W-:-:S07]  /*a7f0*/  LOP3.LUT R19, RZ, R5, RZ, 0x33, !PT ;  /* 0x00000005ff137212 */ /* 0x000fce00078e33ff */
[----:B------:R-:W0:Y:S01]  /*a800*/  LDC R28, c[0x0][0x610] ;  /* 0x00018400ff1c7b82 */ /* 0x000e220000000800 */
[----:B----4-:R-:W-:Y:S05]  /*a810*/  @!P0 BRA `(.L_x_293) ;  /* 0x0000000000288947 */ /* 0x010fea0003800000 */
[----:B---3--:R-:W3:Y:S02]  /*a820*/  LDC R0, c[0x0][0x64c] ;  /* 0x00019300ff007b82 */ /* 0x008ee40000000800 */
[----:B---3--:R-:W-:-:S05]  /*a830*/  IADD3 R7, P0, R13, R0, RZ ;  /* 0x000000000d077210 */ /* 0x008fca0007f1e0ff */
        /* <DEDUP_REMOVED lines=8> */
.L_x_293:
[----:B------:R-:W4:Y:S01]  /*a8c0*/  LDC R4, c[0x0][0x65c] ;  /* 0x00019700ff047b82 */ /* 0x000f220000000800 */
[----:B0--3--:R-:W-:Y:S01]  /*a8d0*/  SHF.R.U64 R0, R2, R21, R3 ;  /* 0x0000001502007219 */ /* 0x009fe20000001203 */
[----:B--2---:R-:W-:Y:S01]  /*a8e0*/  VIADD R3, R14, 0xffffffff ;  /* 0xffffffff0e037836 */ /* 0x004fe20000000000 */
[----:B------:R-:W-:Y:S01]  /*a8f0*/  LOP3.LUT R19, R8, R19, RZ, 0xc0, !PT ;  /* 0x0000001308137212 */ /* 0x000fe200078ec0ff */
[----:B------:R-:W-:Y:S02]  /*a900*/  IMAD.MOV R12, RZ, RZ, -R12 ;  /* 0x000000ffff0c7224 */ /* 0x000fe400078e0a0c */
[----:B------:R-:W-:Y:S01]  /*a910*/  IMAD.MOV R2, RZ, RZ, -R0 ;  /* 0x000000ffff027224 */ /* 0x000fe200078e0a00 */
[----:B------:R-:W-:Y:S01]  /*a920*/  LOP3.LUT R3, R10, R3, RZ, 0xc0, !PT ;  /* 0x000000030a037212 */ /* 0x000fe200078ec0ff */
[----:B------:R-:W-:Y:S02]  /*a930*/  IMAD R19, R24, R0, R19 ;  /* 0x0000000018137224 */ /* 0x000fe400078e0213 */
[----:B-1----:R-:W-:-:S04]  /*a940*/  IMAD R0, R2, R25, R13 ;  /* 0x0000001902007224 */ /* 0x002fc800078e020d */
[----:B------:R-:W-:Y:S01]  /*a950*/  IMAD R2, R0, R14, R3 ;  /* 0x0000000e00027224 */ /* 0x000fe200078e0203 */
[----:B----4-:R-:W-:Y:S01]  /*a960*/  ISETP.NE.AND P0, PT, R4, 0x1, PT ;  /* 0x000000010400780c */ /* 0x010fe20003f05270 */
[----:B------:R-:W-:-:S05]  /*a970*/  IMAD.MOV.U32 R4, RZ, RZ, 0x1 ;  /* 0x00000001ff047424 */ /* 0x000fca00078e00ff */
[----:B------:R-:W-:-:S07]  /*a980*/  PRMT R0, R4, 0x7610, R0 ;  /* 0x0000761004007816 */ /* 0x000fce0000000000 */
[----:B------:R-:W-:-:S04]  /*a990*/  @P0 IMAD R22, R15, R12, R20 ;  /* 0x0000000c0f160224 */ /* 0x000fc800078e0214 */
[----:B------:R-:W-:-:S05]  /*a9a0*/  IMAD R19, R19, R28, R22 ;  /* 0x0000001c13137224 */ /* 0x000fca00078e0216 */
[----:B------:R-:W-:Y:S02]  /*a9b0*/  SEL R22, R2, R19, !P0 ;  /* 0x0000001302167207 */ /* 0x000fe40004000000 */
[----:B------:R-:W-:Y:S01]  /*a9c0*/  SEL R19, R19, R2, !P0 ;  /* 0x0000000213137207 */ /* 0x000fe20004000000 */
[----:B------:R-:W-:-:S07]  /*a9d0*/  IMAD.MOV.U32 R2, RZ, RZ, R11 ;  /* 0x000000ffff027224 */ /* 0x000fce00078e000b */
.L_x_291:
[----:B------:R-:W-:Y:S02]  /*a9e0*/  LOP3.LUT P0, RZ, R0, 0xff, RZ, 0xc0, !PT ;  /* 0x000000ff00ff7812 */ /* 0x000fe4000780c0ff */
[----:B------:R-:W-:-:S11]  /*a9f0*/  LOP3.LUT R177, R177, 0x1, RZ, 0x3c, !PT ;  /* 0x00000001b1b17812 */ /* 0x000fd600078e3cff */
[----:B------:R-:W-:Y:S05]  /*aa00*/  @P0 BRA `(.L_x_294) ;  /* 0xffffff6c00280947 */ /* 0x000fea000383ffff */
[----:B------:R-:W-:Y:S05]  /*aa10*/  EXIT ;  /* 0x000000000000794d */ /* 0x000fea0003800000 */
.L_x_17:
[----:B------:R-:W-:-:S08]  /*aa20*/  ISETP.NE.AND P0, PT, R5, RZ, PT ;  /* 0x000000ff0500720c */ /* 0x000fd00003f05270 */
[----:B0-----:R-:W0:-:S00]  /*aa30*/  USETMAXREG.DEALLOC.CTAPOOL 0x28 ;  /* 0x00000028000079c8 */ /* 0x001e0000080e0500 */
[----:B------:R-:W-:Y:S05]  /*aa40*/  @P0 EXIT ;  /* 0x000000000000094d */ /* 0x000fea0003800000 */
[----:B0-----:R-:W-:Y:S01]  /*aa50*/  LOP3.LUT P0, RZ, R8, 0xff, RZ, 0xc0, !PT ;  /* 0x000000ff08ff7812 */ /* 0x001fe2000780c0ff */
[----:B------:R-:W-:Y:S02]  /*aa60*/  IMAD.MOV.U32 R0, RZ, RZ, 0x1 ;  /* 0x00000001ff007424 */ /* 0x000fe400078e00ff */
[----:B------:R-:W-:-:S10]  /*aa70*/  IMAD.MOV.U32 R7, RZ, RZ, RZ ;  /* 0x000000ffff077224 */ /* 0x000fd400078e00ff */
[----:B------:R-:W-:Y:S05]  /*aa80*/  @!P0 BRA `(.L_x_295) ;  /* 0x0000000c006c8947 */ /* 0x000fea0003800000 */
[----:B------:R-:W0:Y:S01]  /*aa90*/  S2R R9, SR_CgaCtaId ;  /* 0x0000000000097919 */ /* 0x000e220000008800 */
[----:B------:R-:W-:Y:S01]  /*aaa0*/  LOP3.LUT P0, RZ, R4, 0x1f, RZ, 0xc0, !PT ;  /* 0x0000001f04ff7812 */ /* 0x000fe2000780c0ff */
[----:B------:R-:W-:Y:S01]  /*aab0*/  ULDC UR5, c[0x0][0x658] ;  /* 0x0001960000057ab9 */ /* 0x000fe20000000800 */
[----:B------:R-:W-:Y:S01]  /*aac0*/  UMOV UR6, 0xffffffff ;  /* 0xffffffff00067882 */ /* 0x000fe20000000000 */
[----:B------:R-:W-:Y:S01]  /*aad0*/  BSSY B0, `(.L_x_295) ;  /* 0x00000d6000007945 */ /* 0x000fe20003800000 */
[----:B------:R-:W-:Y:S01]  /*aae0*/  USHF.L.U32 UR6, UR6, UR5, URZ ;  /* 0x0000000506067299 */ /* 0x000fe2000800063f */
[C---:B------:R-:W-:Y:S01]  /*aaf0*/  ISETP.NE.AND P2, PT, R3.reuse, RZ, PT ;  /* 0x000000ff0300720c */ /* 0x040fe20003f45270 */
[----:B------:R-:W-:Y:S01]  /*ab00*/  IMAD.MOV.U32 R8, RZ, RZ, 0x1 ;  /* 0x00000001ff087424 */ /* 0x000fe200078e00ff */
[----:B------:R-:W-:Y:S01]  /*ab10*/  ISETP.NE.OR P0, PT, R3, RZ, !P0 ;  /* 0x000000ff0300720c */ /* 0x000fe20004705670 */
[----:B------:R-:W-:Y:S01]  /*ab20*/  IMAD.MOV.U32 R0, RZ, RZ, 0x1 ;  /* 0x00000001ff007424 */ /* 0x000fe200078e00ff */
[----:B------:R-:W-:Y:S01]  /*ab30*/  LOP3.LUT R6, R16, 0x2, RZ, 0xfc, !PT ;  /* 0x0000000210067812 */ /* 0x000fe200078efcff */
[----:B------:R-:W-:Y:S01]  /*ab40*/  IMAD.MOV.U32 R7, RZ, RZ, RZ ;  /* 0x000000ffff077224 */ /* 0x000fe200078e00ff */
[----:B------:R-:W-:Y:S01]  /*ab50*/  ULDC UR4, c[0x0][0x600] ;  /* 0x0001800000047ab9 */ /* 0x000fe20000000800 */
[----:B------:R-:W-:Y:S01]  /*ab60*/  UMOV UR7, 0x1 ;  /* 0x0000000100077882 */ /* 0x000fe20000000000 */
[----:B------:R-:W-:-:S02]  /*ab70*/  UIADD3 UR21, UR40, 0x1, URZ ;  /* 0x0000000128157890 */ /* 0x000fc4000fffe03f */
[----:B------:R-:W-:Y:S02]  /*ab80*/  UIADD3 UR4, UR4, -0x1, URZ ;  /* 0xffffffff04047890 */ /* 0x000fe4000fffe03f */
[----:B------:R-:W-:Y:S02]  /*ab90*/  USHF.L.U32 UR5, UR7, UR5, URZ ;  /* 0x0000000507057299 */ /* 0x000fe4000800063f */
[----:B------:R-:W-:Y:S01]  /*aba0*/  ULOP3.LUT UR13, URZ, UR6, URZ, 0x33, !UPT ;  /* 0x000000063f0d7292 */ /* 0x000fe2000f8e333f */
[----:B------:R-:W-:Y:S01]  /*abb0*/  ULDC.64 UR22, c[0x0][0x198] ;  /* 0x0000660000167ab9 */ /* 0x000fe20000000a00 */
[C---:B0-----:R-:W-:Y:S02]  /*abc0*/  IMAD.SHL.U32 R10, R9.reuse, 0x80, RZ ;  /* 0x00000080090a7824 */ /* 0x041fe400078e00ff */
[----:B------:R-:W-:-:S03]  /*abd0*/  IMAD.SHL.U32 R9, R9, 0x1000, RZ ;  /* 0x0000100009097824 */ /* 0x000fc600078e00ff */
[----:B------:R-:W-:-:S07]  /*abe0*/  LOP3.LUT R10, R10, 0x80, RZ, 0xc0, !PT ;  /* 0x000000800a0a7812 */ /* 0x000fce00078ec0ff */
.L_x_307:
[----:B------:R-:W-:-:S03]  /*abf0*/  UMOV UR6, 0xffffffff ;  /* 0xffffffff00067882 */ /* 0x000fc60000000000 */
[----:B------:R-:W-:Y:S05]  /*ac00*/  BRA.DIV UR6, `(.L_x_296) ;  /* 0x0000001206447947 */ /* 0x000fea000b800000 */
[----:B------:R-:W-:-:S13]  /*ac10*/  ELECT P6, URZ, PT ;  /* 0x00000000003f782f */ /* 0x000fda00038c0000 */
.L_x_321:
[----:B------:R-:W0:Y:S01]  /*ac20*/  LDC R3, c[0x0][0x28c] ;  /* 0x0000a300ff037b82 */ /* 0x000e220000000800 */
[----:B------:R-:W-:Y:S01]  /*ac30*/  BSSY B1, `(.L_x_297) ;  /* 0x0000046000017945 */ /* 0x000fe20003800000 */
[----:B0-----:R-:W-:-:S13]  /*ac40*/  ISETP.LT.OR P6, PT, R3, 0x1, !P6 ;  /* 0x000000010300780c */ /* 0x001fda00077c1670 */
[----:B------:R-:W-:Y:S05]  /*ac50*/  @P6 BRA `(.L_x_298) ;  /* 0x00000004000c6947 */ /* 0x000fea0003800000 */
[----:B------:R-:W-:Y:S02]  /*ac60*/  IMAD.SHL.U32 R19, R19, 0x40, RZ ;  /* 0x0000004013137824 */ /* 0x000fe400078e00ff */
[----:B------:R-:W-:Y:S02]  /*ac70*/  IMAD R22, R22, 0x100, R10 ;  /* 0x0000010016167824 */ /* 0x000fe400078e020a */
[----:B------:R-:W-:Y:S02]  /*ac80*/  IMAD.MOV.U32 R14, RZ, RZ, RZ ;  /* 0x000000ffff0e7224 */ /* 0x000fe400078e00ff */
[----:B------:R-:W-:Y:S02]  /*ac90*/  IMAD.U32 R15, RZ, RZ, UR21 ;  /* 0x00000015ff0f7e24 */ /* 0x000fe4000f8e00ff */
[----:B------:R-:W-:Y:S02]  /*aca0*/  IMAD.MOV.U32 R3, RZ, RZ, R0 ;  /* 0x000000ffff037224 */ /* 0x000fe400078e0000 */
[----:B------:R-:W-:-:S07]  /*acb0*/  IMAD.MOV.U32 R4, RZ, RZ, R7 ;  /* 0x000000ffff047224 */ /* 0x000fce00078e0007 */
.L_x_302:
[----:B------:R-:W0:Y:S01]  /*acc0*/  S2R R12, SR_CgaCtaId ;  /* 0x00000000000c7919 */ /* 0x000e220000008800 */
[----:B------:R-:W-:Y:S01]  /*acd0*/  MOV R5, 0x400 ;  /* 0x0000040000057802 */ /* 0x000fe20000000f00 */
[----:B------:R-:W1:Y:S03]  /*ace0*/  @!P2 LDC R11, c[0x0][0x500] ;  /* 0x00014000ff0bab82 */ /* 0x000e660000000800 */
[----:B0-----:R-:W-:Y:S02]  /*acf0*/  LEA R13, R12, R5, 0x18 ;  /* 0x000000050c0d7211 */ /* 0x001fe400078ec0ff */
[----:B------:R-:W-:-:S03]  /*ad00*/  SHF.L.U32 R5, R3, 0x1f, RZ ;  /* 0x0000001f03057819 */ /* 0x000fc600000006ff */
[----:B------:R-:W-:-:S04]  /*ad10*/  IMAD R12, R4, 0x8, R13 ;  /* 0x00000008040c7824 */ /* 0x000fc800078e020d */
[----:B------:R-:W0:Y:S02]  /*ad20*/  SYNCS.PHASECHK.TRANS64.TRYWAIT P1, [R12+URZ+0x28], R5 ;  /* 0x000028050c0075a7 */ /* 0x000e24000802017f */
[----:B01----:R-:W-:Y:S05]  /*ad30*/  @!P1 BRA `(.L_x_299) ;  /* 0x0000001000189947 */ /* 0x003fea0003800000 */
.L_x_322:
[----:B0-----:R-:W-:Y:S01]  /*ad40*/  PRMT R5, R6, 0x9910, RZ ;  /* 0x0000991006057816 */ /* 0x001fe200000000ff */
[----:B------:R0:W-:Y:S03]  /*ad50*/  @!P2 SYNCS.ARRIVE.TRANS64 RZ, [R12+URZ], R11 ;  /* 0x0000000b0cffa9a7 */ /* 0x0001e6000800003f */
[----:B------:R-:W-:-:S13]  /*ad60*/  ISETP.NE.AND P1, PT, R5, 0x2, PT ;  /* 0x000000020500780c */ /* 0x000fda0003f25270 */
[----:B0-----:R-:W-:Y:S05]  /*ad70*/  @P1 BRA `(.L_x_300) ;  /* 0x0000000000041947 */ /* 0x001fea0003800000 */
[----:B------:R-:W-:Y:S01]  /*ad80*/  BPT.TRAP 0x1 ;  /* 0x000000040000795c */ /* 0x000fe20000300000 */
.L_x_300:
[----:B------:R-:W-:Y:S05]  /*ad90*/  @P0 BRA `(.L_x_301) ;  /* 0x0000000000040947 */ /* 0x000fea0003800000 */
[----:B------:R-:W-:Y:S01]  /*ada0*/  BPT.TRAP 0x1 ;  /* 0x000000040000795c */ /* 0x000fe20000300000 */
.L_x_301:
[----:B------:R-:W-:Y:S01]  /*adb0*/  R2UR UR33, R12 ;  /* 0x000000000c2172ca */ /* 0x000fe200000e0000 */
[----:B------:R-:W-:Y:S01]  /*adc0*/  IMAD.SHL.U32 R12, R4, 0x4000, RZ ;  /* 0x00004000040c7824 */ /* 0x000fe200078e00ff */
[----:B------:R-:W-:Y:S01]  /*add0*/  R2UR UR34, R14 ;  /* 0x000000000e2272ca */ /* 0x000fe200000e0000 */
[----:B------:R-:W-:Y:S01]  /*ade0*/  VIADD R15, R15, 0xffffffff ;  /* 0xffffffff0f0f7836 */ /* 0x000fe20000000000 */
[----:B------:R-:W-:Y:S01]  /*adf0*/  R2UR UR36, R2 ;  /* 0x00000000022472ca */ /* 0x000fe200000e0000 */
[----:B------:R-:W-:Y:S01]  /*ae00*/  IMAD.IADD R5, R13, 0x1, R12 ;  /* 0x000000010d057824 */ /* 0x000fe200078e020c */
[----:B------:R-:W-:Y:S01]  /*ae10*/  LOP3.LUT R12, R12, 0x1000, R9, 0xf8, !PT ;  /* 0x000010000c0c7812 */ /* 0x000fe200078ef809 */
[----:B------:R-:W-:Y:S01]  /*ae20*/  UIADD3 UR6, UP0, UR22, 0xf0, URZ ;  /* 0x000000f016067890 */ /* 0x000fe2000ff1e03f */
[----:B------:R-:W-:Y:S01]  /*ae30*/  R2UR UR35, R19 ;  /* 0x00000000132372ca */ /* 0x000fe200000e0000 */
[----:B------:R-:W-:Y:S01]  /*ae40*/  UIADD3 UR30, UP1, UR22, 0x1f0, URZ ;  /* 0x000001f0161e7890 */ /* 0x000fe2000ff3e03f */
[----:B------:R-:W-:Y:S01]  /*ae50*/  R2UR UR24, R5 ;  /* 0x00000000051872ca */ /* 0x000fe200000e0000 */
[----:B------:R-:W-:Y:S01]  /*ae60*/  IMAD R12, R12, 0x4, R13 ;  /* 0x000000040c0c7824 */ /* 0x000fe200078e020d */
[----:B------:R-:W-:Y:S01]  /*ae70*/  R2UR UR19, R22 ;  /* 0x00000000161372ca */ /* 0x000fe200000e0000 */
[----:B------:R-:W-:Y:S01]  /*ae80*/  UIADD3.X UR7, URZ, UR23, URZ, UP0, !UPT ;  /* 0x000000173f077290 */ /* 0x000fe200087fe43f */
[----:B------:R-:W-:Y:S01]  /*ae90*/  ISETP.GT.AND P3, PT, R15, 0x1, PT ;  /* 0x000000010f00780c */ /* 0x000fe20003f64270 */
[----:B------:R-:W-:Y:S01]  /*aea0*/  UIADD3 UR26, UR34, 0x20, URZ ;  /* 0x00000020221a7890 */ /* 0x000fe2000fffe03f */
[----:B------:R-:W-:Y:S01]  /*aeb0*/  R2UR UR8, R12 ;  /* 0x000000000c0872ca */ /* 0x000fe200000e0000 */
[----:B------:R-:W-:Y:S01]  /*aec0*/  UIADD3.X UR31, URZ, UR23, URZ, UP1, !UPT ;  /* 0x000000173f1f7290 */ /* 0x000fe20008ffe43f */
[----:B------:R-:W-:Y:S01]  /*aed0*/  VIADD R4, R4, 0x1 ;  /* 0x0000000104047836 */ /* 0x000fe20000000000 */
[----:B------:R-:W-:Y:S01]  /*aee0*/  UMOV UR14, 0x0 ;  /* 0x00000000000e7882 */ /* 0x000fe20000000000 */
[----:B------:R-:W-:Y:S01]  /*aef0*/  UMOV UR15, 0x10000000 ;  /* 0x10000000000f7882 */ /* 0x000fe20000000000 */
[----:B------:R-:W-:Y:S01]  /*af00*/  UMOV UR25, UR33 ;  /* 0x0000002100197c82 */ /* 0x000fe20008000000 */
[----:B------:R-:W-:Y:S01]  /*af10*/  UMOV UR28, UR36 ;  /* 0x00000024001c7c82 */ /* 0x000fe20008000000 */
[----:B------:R-:W-:Y:S01]  /*af20*/  UIADD3 UR32, UR24, 0x180, URZ ;  /* 0x0000018018207890 */ /* 0x000fe2000fffe03f */
[----:B------:R-:W-:Y:S01]  /*af30*/  ISETP.NE.AND P1, PT, R4, 0x5, PT ;  /* 0x000000050400780c */ /* 0x000fe20003f25270 */
[----:B------:R-:W-:Y:S01]  /*af40*/  UIADD3 UR24, UR24, 0x2180, URZ ;  /* 0x0000218018187890 */ /* 0x000fe2000fffe03f */
[----:B------:R-:W-:Y:S01]  /*af50*/  VIADD R14, R14, 0x40 ;  /* 0x000000400e0e7836 */ /* 0x000fe20000000000 */
[----:B------:R-:W-:Y:S01]  /*af60*/  UMOV UR27, UR35 ;  /* 0x00000023001b7c82 */ /* 0x000fe20008000000 */
[----:B------:R-:W-:Y:S01]  /*af70*/  UMOV UR29, 0x30000 ;  /* 0x00030000001d7882 */ /* 0x000fe20000000000 */
[----:B------:R-:W-:Y:S01]  /*af80*/  UIADD3 UR16, UR8, 0x14180, URZ ;  /* 0x0001418008107890 */ /* 0x000fe2000fffe03f */
[----:B------:R-:W-:Y:S01]  /*af90*/  SEL R12, RZ, 0x1, P1 ;  /* 0x00000001ff0c7807 */ /* 0x000fe20000800000 */
[----:B------:R-:W-:Y:S01]  /*afa0*/  UIADD3 UR8, UR8, 0x1c180, URZ ;  /* 0x0001c18008087890 */ /* 0x000fe2000fffe03f */
[----:B------:R0:W-:Y:S01]  /*afb0*/  UTMALDG.3D [UR32], [UR6], desc[UR14] ;  /* 0x00000e20060075b4 */ /* 0x0001e20008011000 */
[----:B------:R-:W-:Y:S01]  /*afc0*/  UMOV UR17, UR33 ;  /* 0x0000002100117c82 */ /* 0x000fe20008000000 */
[----:B------:R-:W-:Y:S01]  /*afd0*/  UMOV UR18, UR34 ;  /* 0x0000002200127c82 */ /* 0x000fe20008000000 */
[----:B------:R-:W-:Y:S01]  /*afe0*/  UMOV UR20, UR36 ;  /* 0x0000002400147c82 */ /* 0x000fe20008000000 */
[----:B------:R-:W-:Y:S01]  /*aff0*/  UMOV UR9, UR33 ;  /* 0x0000002100097c82 */ /* 0x000fe20008000000 */
[----:B------:R-:W-:Y:S01]  /*b000*/  UMOV UR11, UR19 ;  /* 0x00000013000b7c82 */ /* 0x000fe20008000000 */
[----:B------:R-:W-:Y:S01]  /*b010*/  UMOV UR12, UR36 ;  /* 0x00000024000c7c82 */ /* 0x000fe20008000000 */
[----:B------:R-:W-:Y:S01]  /*b020*/  UMOV UR10, UR26 ;  /* 0x0000001a000a7c82 */ /* 0x000fe20008000000 */
[----:B------:R0:W-:Y:S01]  /*b030*/  UTMALDG.3D [UR24], [UR6], desc[UR14] ;  /* 0x00000e18060075b4 */ /* 0x0001e20008011000 */
[----:B------:R-:W-:-:S02]  /*b040*/  LOP3.LUT R3, R3, R12, RZ, 0x3c, !PT ;  /* 0x0000000c03037212 */ /* 0x000fc400078e3cff */
[----:B------:R-:W-:Y:S01]  /*b050*/  SEL R4, R4, RZ, P1 ;  /* 0x000000ff04047207 */ /* 0x000fe20000800000 */
[----:B------:R0:W-:Y:S01]  /*b060*/  UTMALDG.3D.MULTICAST [UR16], [UR30], UR29, desc[UR14] ;  /* 0x00000e101e0073b4 */ /* 0x0001e2000801181d */
[----:B------:R0:W-:Y:S02]  /*b070*/  UTMALDG.3D.MULTICAST [UR8], [UR30], UR29, desc[UR14] ;  /* 0x00000e081e0073b4 */ /* 0x0001e4000801181d */
[----:B0-----:R-:W-:Y:S05]  /*b080*/  @P3 BRA `(.L_x_302) ;  /* 0xfffffffc000c3947 */ /* 0x001fea000383ffff */
.L_x_298:
[----:B------:R-:W-:Y:S05]  /*b090*/  BSYNC B1 ;  /* 0x0000000000017941 */ /* 0x000fea0003800000 */
.L_x_297:
[----:B------:R-:W2:Y:S01]  /*b0a0*/  LDL.64 R12, [R1] ;  /* 0x00000000010c7983 */ /* 0x000ea20000100a00 */
[----:B------:R-:W-:Y:S01]  /*b0b0*/  LOP3.LUT P4, RZ, R8, 0xff, RZ, 0xc0, !PT ;  /* 0x000000ff08ff7812 */ /* 0x000fe2000788c0ff */
[----:B------:R-:W-:Y:S01]  /*b0c0*/  VIADD R4, R7, UR40 ;  /* 0x0000002807047c36 */ /* 0x000fe20008000000 */
[----:B------:R-:W-:Y:S01]  /*b0d0*/  ULDC.64 UR6, c[0x0][0x650] ;  /* 0x0001940000067ab9 */ /* 0x000fe20000000a00 */
[----:B------:R-:W-:Y:S01]  /*b0e0*/  IMAD.U32 R7, RZ, RZ, UR40 ;  /* 0x00000028ff077e24 */ /* 0x000fe2000f8e00ff */
[----:B------:R-:W-:Y:S01]  /*b0f0*/  UISETP.GE.U32.AND UP0, UPT, UR40, 0x5, UPT ;  /* 0x000000052800788c */ /* 0x000fe2000bf06070 */
[----:B------:R-:W-:Y:S01]  /*b100*/  BSSY B1, `(.L_x_303) ;  /* 0x0000070000017945 */ /* 0x000fe20003800000 */
[----:B------:R-:W-:Y:S01]  /*b110*/  ISETP.GT.U32.AND P1, PT, R4, 0x4, PT ;  /* 0x000000040400780c */ /* 0x000fe20003f24070 */
[----:B------:R-:W-:Y:S01]  /*b120*/  IMAD.MOV.U32 R19, RZ, RZ, -0x1 ;  /* 0xffffffffff137424 */ /* 0x000fe200078e00ff */
[----:B------:R-:W-:Y:S01]  /*b130*/  PRMT R8, RZ, 0x7610, R8 ;  /* 0x00007610ff087816 */ /* 0x000fe20000000008 */
[----:B------:R-:W-:Y:S01]  /*b140*/  IMAD.MOV.U32 R22, RZ, RZ, -0x1 ;  /* 0xffffffffff167424 */ /* 0x000fe200078e00ff */
[----:B------:R-:W-:-:S02]  /*b150*/  ISETP.LT.U32.AND P1, PT, R7, 0x5, P1 ;  /* 0x000000050700780c */ /* 0x000fc40000f21070 */
[----:B------:R-:W-:Y:S01]  /*b160*/  PLOP3.LUT P3, PT, PT, PT, UP0, 0x80, 0x0 ;  /* 0x000000000000781c */ /* 0x000fe20003f6f008 */
[----:B------:R-:W0:Y:S01]  /*b170*/  @P4 S2R R3, SR_CgaCtaId ;  /* 0x0000000000034919 */ /* 0x000e220000008800 */
[----:B------:R-:W-:-:S04]  /*b180*/  @P4 MOV R2, 0x400 ;  /* 0x0000040000024802 */ /* 0x000fc80000000f00 */
[----:B0-----:R-:W-:Y:S01]  /*b190*/  @P4 LEA R5, R3, R2, 0x18 ;  /* 0x0000000203054211 */ /* 0x001fe200078ec0ff */
[----:B------:R-:W-:-:S03]  /*b1a0*/  IMAD.WIDE.U32 R2, R4, -0x33333333, RZ ;  /* 0xcccccccd04027825 */ /* 0x000fc600078e00ff */
[----:B------:R0:W-:Y:S01]  /*b1b0*/  @P4 SYNCS.ARRIVE.TRANS64.A1T0 RZ, [R5+URZ+0x88], RZ ;  /* 0x000088ff05ff49a7 */ /* 0x0001e2000810003f */
[----:B------:R-:W-:Y:S01]  /*b1c0*/  IMAD.MOV.U32 R2, RZ, RZ, -0x1 ;  /* 0xffffffffff027424 */ /* 0x000fe200078e00ff */
[----:B0-----:R-:W-:Y:S02]  /*b1d0*/  SHF.R.U32.HI R5, RZ, 0x2, R3 ;  /* 0x00000002ff057819 */ /* 0x001fe40000011603 */
[----:B------:R-:W-:-:S03]  /*b1e0*/  SEL R3, RZ, 0x1, !P1 ;  /* 0x00000001ff037807 */ /* 0x000fc60004800000 */
[----:B------:R-:W-:Y:S01]  /*b1f0*/  IMAD R7, R5, -0x5, R4 ;  /* 0xfffffffb05077824 */ /* 0x000fe200078e0204 */
[----:B------:R-:W-:Y:S02]  /*b200*/  LOP3.LUT R0, R0, R3, RZ, 0x3c, !PT ;  /* 0x0000000300007212 */ /* 0x000fe400078e3cff */
[----:B------:R-:W-:Y:S02]  /*b210*/  PRMT R3, RZ, 0x7610, R3 ;  /* 0x00007610ff037816 */ /* 0x000fe40000000003 */
[----:B------:R-:W-:Y:S02]  /*b220*/  @P3 LOP3.LUT R0, R0, 0x1, R5, 0x78, !PT ;  /* 0x0000000100003812 */ /* 0x000fe400078e7805 */
[----:B--2---:R-:W-:-:S04]  /*b230*/  IADD3 R18, P4, R18, R12, RZ ;  /* 0x0000000c12127210 */ /* 0x004fc80007f9e0ff */
[----:B------:R-:W-:Y:S01]  /*b240*/  ISETP.GE.U32.AND P1, PT, R18, UR6, PT ;  /* 0x0000000612007c0c */ /* 0x000fe2000bf26070 */
[----:B------:R-:W-:-:S05]  /*b250*/  IMAD.X R17, R17, 0x1, R23, P4 ;  /* 0x0000000111117824 */ /* 0x000fca00020e0617 */
[----:B------:R-:W-:-:S13]  /*b260*/  ISETP.GE.U32.AND.EX P1, PT, R17, UR7, PT, P1 ;  /* 0x0000000711007c0c */ /* 0x000fda000bf26110 */
[----:B------:R-:W-:Y:S05]  /*b270*/  @P1 BRA `(.L_x_304) ;  /* 0x0000000400601947 */ /* 0x000fea0003800000 */
[----:B------:R-:W0:Y:S01]  /*b280*/  S2R R12, SR_CTAID.X ;  /* 0x00000000000c7919 */ /* 0x000e220000002500 */
[----:B------:R-:W-:Y:S01]  /*b290*/  ULDC.64 UR6, c[0x0][0x628] ;  /* 0x00018a0000067ab9 */ /* 0x000fe20000000a00 */
[----:B------:R-:W-:Y:S01]  /*b2a0*/  ULDC UR9, c[0x0][0x630] ;  /* 0x00018c0000097ab9 */ /* 0x000fe20000000800 */
[----:B------:R-:W-:Y:S01]  /*b2b0*/  ISETP.NE.U32.AND P1, PT, RZ, UR6, PT ;  /* 0x00000006ff007c0c */ /* 0x000fe2000bf25070 */
[----:B------:R-:W1:Y:S01]  /*b2c0*/  S2R R13, SR_CTAID.Y ;  /* 0x00000000000d7919 */ /* 0x000e620000002600 */
[----:B------:R-:W-:Y:S01]  /*b2d0*/  ULDC UR10, c[0x0][0x150] ;  /* 0x00005400000a7ab9 */ /* 0x000fe20000000800 */
[----:B------:R-:W-:Y:S01]  /*b2e0*/  IMAD.MOV.U32 R2, RZ, RZ, R18 ;  /* 0x000000ffff027224 */ /* 0x000fe200078e0012 */
[----:B------:R-:W-:Y:S01]  /*b2f0*/  ISETP.NE.AND.EX P1, PT, RZ, UR7, PT, P1 ;  /* 0x00000007ff007c0c */ /* 0x000fe2000bf25310 */
[----:B------:R-:W-:Y:S01]  /*b300*/  IMAD.MOV.U32 R3, RZ, RZ, R17 ;  /* 0x000000ffff037224 */ /* 0x000fe200078e0011 */
[----:B0-----:R-:W-:-:S11]  /*b310*/  I2FP.F32.U32 R14, R12 ;  /* 0x0000000c000e7245 */ /* 0x001fd60000201000 */
[----:B------:R-:W-:Y:S05]  /*b320*/  @!P1 BRA `(.L_x_305) ;  /* 0x0000000000289947 */ /* 0x000fea0003800000 */
[----:B------:R-:W-:Y:S02]  /*b330*/  ULDC UR8, c[0x0][0x634] ;  /* 0x00018d0000087ab9 */ /* 0x000fe40000000800 */
[----:B------:R-:W-:-:S05]  /*b340*/  IADD3 R3, P1, R18, UR8, RZ ;  /* 0x0000000812037c10 */ /* 0x000fca000ff3e0ff */
[----:B------:R-:W-:-:S04]  /*b350*/  IMAD.X R11, RZ, RZ, R17, P1 ;  /* 0x000000ffff0b7224 */ /* 0x000fc800008e0611 */
[----:B------:R-:W-:-:S04]  /*b360*/  IMAD.WIDE.U32 R4, R11, UR6, RZ ;  /* 0x000000060b047c25 */ /* 0x000fc8000f8e00ff */
[----:B------:R-:W-:-:S04]  /*b370*/  IMAD.WIDE.U32 R4, P1, R3, UR7, R4 ;  /* 0x0000000703047c25 */ /* 0x000fc8000f820004 */
[----:B------:R-:W-:-:S04]  /*b380*/  IMAD.WIDE.U32 R2, R3, UR6, RZ ;  /* 0x0000000603027c25 */ /* 0x000fc8000f8e00ff */
[----:B------:R-:W-:Y:S01]  /*b390*/  IMAD.MOV.U32 R2, RZ, RZ, R5 ;  /* 0x000000ffff027224 */ /* 0x000fe200078e0005 */
[----:B------:R-:W-:Y:S01]  /*b3a0*/  IADD3 RZ, P3, R3, R4, RZ ;  /* 0x0000000403ff7210 */ /* 0x000fe20007f7e0ff */
[----:B------:R-:W-:-:S04]  /*b3b0*/  IMAD.X R3, RZ, RZ, RZ, P1 ;  /* 0x000000ffff037224 */ /* 0x000fc800008e06ff */
[----:B------:R-:W-:-:S08]  /*b3c0*/  IMAD.WIDE.U32.X R2, R11, UR7, R2, P3 ;  /* 0x000000070b027c25 */ /* 0x000fd000098e0402 */
.L_x_305:
[----:B------:R-:W0:Y:S01]  /*b3d0*/  LDC R21, c[0x0][0x65c] ;  /* 0x00019700ff157b82 */ /* 0x000e220000000800 */
[--C-:B------:R-:W-:Y:S01]  /*b3e0*/  SHF.R.U64 R11, R2, UR9, R3.reuse ;  /* 0x00000009020b7c19 */ /* 0x100fe20008001203 */
[----:B------:R-:W-:Y:S01]  /*b3f0*/  FMUL R14, R14, UR10 ;  /* 0x0000000a0e0e7c20 */ /* 0x000fe20008400000 */
[----:B------:R-:W-:Y:S01]  /*b400*/  SHF.R.U32.HI R2, RZ, UR9, R3 ;  /* 0x00000009ff027c19 */ /* 0x000fe20008011603 */
[----:B------:R-:W-:Y:S01]  /*b410*/  ULDC UR8, c[0x0][0x154] ;  /* 0x0000550000087ab9 */ /* 0x000fe20000000800 */
[----:B------:R-:W-:Y:S01]  /*b420*/  IADD3 R15, P1, RZ, -R11, RZ ;  /* 0x8000000bff0f7210 */ /* 0x000fe20007f3e0ff */
[----:B------:R-:W-:Y:S01]  /*b430*/  ULDC.64 UR6, c[0x0][0x620] ;  /* 0x0001880000067ab9 */ /* 0x000fe20000000a00 */
[----:B-1----:R-:W-:Y:S01]  /*b440*/  I2FP.F32.U32 R3, R13 ;  /* 0x0000000d00037245 */ /* 0x002fe20000201000 */
[----:B------:R-:W1:Y:S01]  /*b450*/  LDC R19, c[0x0][0x144] ;  /* 0x00005100ff137b82 */ /* 0x000e620000000800 */
[----:B------:R-:W2:Y:S01]  /*b460*/  F2I.U32.TRUNC.NTZ R14, R14 ;  /* 0x0000000e000e7305 */ /* 0x000ea2000020f000 */
[----:B------:R-:W-:-:S02]  /*b470*/  IMAD.X R2, RZ, RZ, ~R2, P1 ;  /* 0x000000ffff027224 */ /* 0x000fc400008e0e02 */
[----:B------:R-:W-:Y:S01]  /*b480*/  FMUL R4, R3, UR8 ;  /* 0x0000000803047c20 */ /* 0x000fe20008400000 */
[----:B------:R-:W-:Y:S01]  /*b490*/  IMAD.MOV.U32 R3, RZ, RZ, R17 ;  /* 0x000000ffff037224 */ /* 0x000fe200078e0011 */
[----:B------:R-:W-:Y:S01]  /*b4a0*/  ULDC.64 UR8, c[0x0][0x640] ;  /* 0x0001900000087ab9 */ /* 0x000fe20000000a00 */
[----:B------:R-:W-:Y:S01]  /*b4b0*/  IMAD R2, R2, UR6, RZ ;  /* 0x0000000602027c24 */ /* 0x000fe2000f8e02ff */
[----:B------:R-:W3:Y:S01]  /*b4c0*/  LDC R20, c[0x0][0x148] ;  /* 0x00005200ff147b82 */ /* 0x000ee20000000800 */
[----:B------:R-:W-:Y:S01]  /*b4d0*/  ISETP.NE.U32.AND P1, PT, RZ, UR8, PT ;  /* 0x00000008ff007c0c */ /* 0x000fe2000bf25070 */
[----:B------:R-:W4:Y:S01]  /*b4e0*/  F2I.U32.TRUNC.NTZ R4, R4 ;  /* 0x0000000400047305 */ /* 0x000f22000020f000 */
[----:B------:R-:W-:Y:S02]  /*b4f0*/  IMAD R5, R15, UR7, R2 ;  /* 0x000000070f057c24 */ /* 0x000fe4000f8e0202 */
[----:B------:R-:W-:Y:S01]  /*b500*/  IMAD.MOV.U32 R2, RZ, RZ, R18 ;  /* 0x000000ffff027224 */ /* 0x000fe200078e0012 */
[----:B------:R-:W-:-:S02]  /*b510*/  ISETP.NE.AND.EX P1, PT, RZ, UR9, PT, P1 ;  /* 0x00000009ff007c0c */ /* 0x000fc4000bf25310 */
[----:B0-----:R-:W-:Y:S01]  /*b520*/  ISETP.NE.AND P4, PT, R21, 0x1, PT ;  /* 0x000000011500780c */ /* 0x001fe20003f85270 */
[----:B------:R-:W-:Y:S01]  /*b530*/  IMAD.WIDE.U32 R2, R15, UR6, R2 ;  /* 0x000000060f027c25 */ /* 0x000fe2000f8e0002 */
[----:B------:R-:W-:-:S03]  /*b540*/  ULDC UR6, c[0x0][0x618] ;  /* 0x0001860000067ab9 */ /* 0x000fc60000000800 */
[----:B--2---:R-:W-:Y:S02]  /*b550*/  IMAD.MOV R14, RZ, RZ, -R14 ;  /* 0x000000ffff0e7224 */ /* 0x004fe400078e0a0e */
[----:B------:R-:W-:Y:S02]  /*b560*/  IMAD.IADD R3, R3, 0x1, R5 ;  /* 0x0000000103037824 */ /* 0x000fe400078e0205 */
[----:B-1----:R-:W-:-:S03]  /*b570*/  IMAD R12, R19, R14, R12 ;  /* 0x0000000e130c7224 */ /* 0x002fc600078e020c */
[--C-:B------:R-:W-:Y:S01]  /*b580*/  SHF.R.U64 R14, R2, UR6, R3.reuse ;  /* 0x00000006020e7c19 */ /* 0x100fe20008001203 */
[----:B----4-:R-:W-:Y:S01]  /*b590*/  IMAD.MOV R2, RZ, RZ, -R4 ;  /* 0x000000ffff027224 */ /* 0x010fe200078e0a04 */
[----:B------:R-:W-:Y:S01]  /*b5a0*/  SHF.R.U32.HI R3, RZ, UR6, R3 ;  /* 0x00000006ff037c19 */ /* 0x000fe20008011603 */
[----:B------:R-:W-:Y:S02]  /*b5b0*/  ULDC UR6, c[0x0][0x608] ;  /* 0x0001820000067ab9 */ /* 0x000fe40000000800 */
[----:B---3--:R-:W-:Y:S01]  /*b5c0*/  @P4 IMAD R12, R20, R2, R13 ;  /* 0x00000002140c4224 */ /* 0x008fe200078e020d */
[--C-:B------:R-:W-:Y:S02]  /*b5d0*/  SHF.R.U64 R19, R14, UR6, R3.reuse ;  /* 0x000000060e137c19 */ /* 0x100fe40008001203 */
[----:B------:R-:W-:Y:S01]  /*b5e0*/  SHF.R.U32.HI R2, RZ, UR6, R3 ;  /* 0x00000006ff027c19 */ /* 0x000fe20008011603 */
[----:B------:R-:W-:-:S03]  /*b5f0*/  ULDC UR6, c[0x0][0x658] ;  /* 0x0001960000067ab9 */ /* 0x000fc60000000800 */
[--C-:B------:R-:W-:Y:S02]  /*b600*/  SHF.R.U64 R13, R19, UR6, R2.reuse ;  /* 0x00000006130d7c19 */ /* 0x100fe40008001202 */
[----:B------:R-:W-:-:S03]  /*b610*/  SHF.R.U32.HI R2, RZ, UR6, R2 ;  /* 0x00000006ff027c19 */ /* 0x000fc60008011602 */
[----:B------:R-:W-:Y:S02]  /*b620*/  IMAD.MOV.U32 R4, RZ, RZ, R13 ;  /* 0x000000ffff047224 */ /* 0x000fe400078e000d */
[----:B------:R-:W-:Y:S01]  /*b630*/  IMAD.MOV.U32 R3, RZ, RZ, R2 ;  /* 0x000000ffff037224 */ /* 0x000fe200078e0002 */
[----:B------:R-:W-:Y:S06]  /*b640*/  @!P1 BRA `(.L_x_306) ;  /* 0x00000000002c9947 */ /* 0x000fec0003800000 */
        /* <DEDUP_REMOVED lines=9> */
[----:B------:R-:W-:-:S04]  /*b6e0*/  IMAD.WIDE.U32.X R2, R15, UR9, R2, P3 ;  /* 0x000000090f027c25 */ /* 0x000fc800098e0402 */
[----:B------:R-:W-:-:S07]  /*b6f0*/  IMAD.MOV.U32 R4, RZ, RZ, R2 ;  /* 0x000000ffff047224 */ /* 0x000fce00078e0002 */
.L_x_306:
[----:B------:R-:W-:Y:S01]  /*b700*/  ULDC UR6, c[0x0][0x648] ;  /* 0x0001920000067ab9 */ /* 0x000fe20000000800 */
[----:B------:R-:W-:Y:S01]  /*b710*/  LOP3.LUT R2, R19, UR13, RZ, 0xc0, !PT ;  /* 0x0000000d13027c12 */ /* 0x000fe2000f8ec0ff */
[----:B------:R-:W-:Y:S01]  /*b720*/  ULDC UR7, c[0x0][0x610] ;  /* 0x0001840000077ab9 */ /* 0x000fe20000000800 */
[----:B------:R-:W-:Y:S01]  /*b730*/  SHF.R.U64 R3, R4, UR6, R3 ;  /* 0x0000000604037c19 */ /* 0x000fe20008001203 */
[----:B------:R-:W-:Y:S01]  /*b740*/  ULDC UR6, c[0x0][0x638] ;  /* 0x00018e0000067ab9 */ /* 0x000fe20000000800 */
[----:B------:R-:W-:-:S03]  /*b750*/  LOP3.LUT R14, R14, UR4, RZ, 0xc0, !PT ;  /* 0x000000040e0e7c12 */ /* 0x000fc6000f8ec0ff */
[----:B------:R-:W-:Y:S02]  /*b760*/  IMAD.MOV R4, RZ, RZ, -R3 ;  /* 0x000000ffff047224 */ /* 0x000fe400078e0a03 */
[----:B------:R-:W-:Y:S02]  /*b770*/  IMAD R3, R3, UR5, R2 ;  /* 0x0000000503037c24 */ /* 0x000fe4000f8e0202 */
[----:B------:R-:W-:Y:S01]  /*b780*/  IMAD R13, R4, UR6, R13 ;  /* 0x00000006040d7c24 */ /* 0x000fe2000f8e020d */
[----:B------:R-:W-:Y:S01]  /*b790*/  ULDC UR6, c[0x0][0x600] ;  /* 0x0001800000067ab9 */ /* 0x000fe20000000800 */
[----:B------:R-:W-:Y:S02]  /*b7a0*/  IMAD R12, R3, UR7, R12 ;  /* 0x00000007030c7c24 */ /* 0x000fe4000f8e020c */
[----:B------:R-:W-:Y:S02]  /*b7b0*/  IMAD R13, R13, UR6, R14 ;  /* 0x000000060d0d7c24 */ /* 0x000fe4000f8e020e */
[----:B------:R-:W-:-:S02]  /*b7c0*/  IMAD.MOV.U32 R3, RZ, RZ, 0x1 ;  /* 0x00000001ff037424 */ /* 0x000fc400078e00ff */
[----:B------:R-:W-:Y:S01]  /*b7d0*/  IMAD.MOV.U32 R2, RZ, RZ, R11 ;  /* 0x000000ffff027224 */ /* 0x000fe200078e000b */
[----:B------:R-:W-:Y:S02]  /*b7e0*/  SEL R22, R13, R12, !P4 ;  /* 0x0000000c0d167207 */ /* 0x000fe40006000000 */
[----:B------:R-:W-:-:S07]  /*b7f0*/  SEL R19, R12, R13, !P4 ;  /* 0x0000000d0c137207 */ /* 0x000fce0006000000 */
.L_x_304:
[----:B------:R-:W-:Y:S05]  /*b800*/  BSYNC B1 ;  /* 0x0000000000017941 */ /* 0x000fea0003800000 */
.L_x_303:
[----:B------:R-:W-:-:S13]  /*b810*/  LOP3.LUT P1, RZ, R3, 0xff, RZ, 0xc0, !PT ;  /* 0x000000ff03ff7812 */ /* 0x000fda000782c0ff */
[----:B------:R-:W-:Y:S05]  /*b820*/  @P1 BRA `(.L_x_307) ;  /* 0xfffffff000f01947 */ /* 0x000fea000383ffff */
[----:B------:R-:W-:Y:S05]  /*b830*/  BSYNC B0 ;  /* 0x0000000000007941 */ /* 0x000fea0003800000 */
.L_x_295:
[----:B------:R-:W-:-:S03]  /*b840*/  UMOV UR6, 0xffffffff ;  /* 0xffffffff00067882 */ /* 0x000fc60000000000 */
[----:B------:R-:W-:Y:S05]  /*b850*/  BRA.DIV UR6, `(.L_x_308) ;  /* 0x0000000606647947 */ /* 0x000fea000b800000 */
[----:B------:R-:W-:-:S13]  /*b860*/  ELECT P6, URZ, PT ;  /* 0x00000000003f782f */ /* 0x000fda00038c0000 */
.L_x_325:
[----:B------:R-:W-:Y:S04]  /*b870*/  BSSY B0, `(.L_x_309) ;  /* 0x0000034000007945 */ /* 0x000fe80003800000 */
[----:B------:R-:W-:Y:S05]  /*b880*/  @!P6 BRA `(.L_x_310) ;  /* 0x0000000000c8e947 */ /* 0x000fea0003800000 */
[----:B------:R-:W-:-:S04]  /*b890*/  LOP3.LUT R16, R16, 0x2, RZ, 0xfc, !PT ;  /* 0x0000000210107812 */ /* 0x000fc800078efcff */
[----:B------:R-:W-:-:S13]  /*b8a0*/  ISETP.NE.AND P0, PT, R16, 0x3, PT ;  /* 0x000000031000780c */ /* 0x000fda0003f05270 */
[----:B------:R-:W-:Y:S05]  /*b8b0*/  @!P0 BRA `(.L_x_311) ;  /* 0x0000000000048947 */ /* 0x000fea0003800000 */
[----:B------:R-:W-:Y:S01]  /*b8c0*/  BPT.TRAP 0x1 ;  /* 0x000000040000795c */ /* 0x000fe20000300000 */
.L_x_311:
[----:B------:R-:W0:Y:S01]  /*b8d0*/  S2R R3, SR_CgaCtaId ;  /* 0x0000000000037919 */ /* 0x000e220000008800 */
[----:B------:R-:W-:Y:S02]  /*b8e0*/  MOV R2, 0x400 ;  /* 0x0000040000027802 */ /* 0x000fe40000000f00 */
[----:B------:R-:W-:Y:S02]  /*b8f0*/  SHF.L.U32 R4, R0, 0x1f, RZ ;  /* 0x0000001f00047819 */ /* 0x000fe400000006ff */
[----:B0-----:R-:W-:-:S05]  /*b900*/  LEA R2, R3, R2, 0x18 ;  /* 0x0000000203027211 */ /* 0x001fca00078ec0ff */
[----:B------:R-:W-:-:S04]  /*b910*/  VIADD R2, R2, 0x28 ;  /* 0x0000002802027836 */ /* 0x000fc80000000000 */
[C---:B------:R-:W-:Y:S02]  /*b920*/  IMAD R9, R7.reuse, 0x8, R2 ;  /* 0x0000000807097824 */ /* 0x040fe400078e0202 */
[----:B------:R-:W-:Y:S02]  /*b930*/  VIADD R7, R7, 0x1 ;  /* 0x0000000107077836 */ /* 0x000fe40000000000 */
[----:B------:R-:W0:Y:S03]  /*b940*/  SYNCS.PHASECHK.TRANS64.TRYWAIT P0, [R9+URZ], R4 ;  /* 0x00000004090075a7 */ /* 0x000e26000800017f */
[----:B------:R-:W-:-:S04]  /*b950*/  ISETP.NE.AND P1, PT, R7, 0x5, PT ;  /* 0x000000050700780c */ /* 0x000fc80003f25270 */
[----:B------:R-:W-:Y:S02]  /*b960*/  SEL R3, RZ, 0x1, P1 ;  /* 0x00000001ff037807 */ /* 0x000fe40000800000 */
[----:B------:R-:W-:Y:S02]  /*b970*/  SEL R7, R7, RZ, P1 ;  /* 0x000000ff07077207 */ /* 0x000fe40000800000 */
[----:B------:R-:W-:-:S03]  /*b980*/  LOP3.LUT R6, R0, R3, RZ, 0x3c, !PT ;  /* 0x0000000300067212 */ /* 0x000fc600078e3cff */
[----:B------:R-:W-:Y:S01]  /*b990*/  IMAD R8, R7, 0x8, R2 ;  /* 0x0000000807087824 */ /* 0x000fe200078e0202 */
[----:B------:R-:W-:Y:S01]  /*b9a0*/  SHF.L.U32 R5, R6, 0x1f, RZ ;  /* 0x0000001f06057819 */ /* 0x000fe200000006ff */
[----:B0-----:R-:W-:Y:S06]  /*b9b0*/  @!P0 BRA `(.L_x_312) ;  /* 0x00000004002c8947 */ /* 0x001fec0003800000 */
.L_x_326:
[----:B------:R-:W1:Y:S01]  /*b9c0*/  SYNCS.PHASECHK.TRANS64.TRYWAIT P0, [R8+URZ], R5 ;  /* 0x00000005080075a7 */ /* 0x000e62000800017f */
[----:B------:R-:W-:-:S05]  /*b9d0*/  VIADD R0, R7, 0x1 ;  /* 0x0000000107007836 */ /* 0x000fca0000000000 */
[----:B------:R-:W-:-:S04]  /*b9e0*/  ISETP.NE.AND P1, PT, R0, 0x5, PT ;  /* 0x000000050000780c */ /* 0x000fc80003f25270 */
[----:B------:R-:W-:Y:S02]  /*b9f0*/  SEL R3, RZ, 0x1, P1 ;  /* 0x00000001ff037807 */ /* 0x000fe40000800000 */
[----:B------:R-:W-:Y:S02]  /*ba00*/  SEL R7, R0, RZ, P1 ;  /* 0x000000ff00077207 */ /* 0x000fe40000800000 */
[----:B------:R-:W-:-:S03]  /*ba10*/  LOP3.LUT R6, R6, R3, RZ, 0x3c, !PT ;  /* 0x0000000306067212 */ /* 0x000fc600078e3cff */
[----:B0-----:R-:W-:Y:S01]  /*ba20*/  IMAD R9, R7, 0x8, R2 ;  /* 0x0000000807097824 */ /* 0x001fe200078e0202 */
[----:B------:R-:W-:Y:S01]  /*ba30*/  SHF.L.U32 R4, R6, 0x1f, RZ ;  /* 0x0000001f06047819 */ /* 0x000fe200000006ff */
[----:B-1----:R-:W-:Y:S06]  /*ba40*/  @!P0 BRA `(.L_x_313) ;  /* 0x00000004001c8947 */ /* 0x002fec0003800000 */
.L_x_327:
[----:B------:R-:W1:Y:S01]  /*ba50*/  SYNCS.PHASECHK.TRANS64.TRYWAIT P0, [R9+URZ], R4 ;  /* 0x00000004090075a7 */ /* 0x000e62000800017f */
[----:B------:R-:W-:-:S05]  /*ba60*/  VIADD R0, R7, 0x1 ;  /* 0x0000000107007836 */ /* 0x000fca0000000000 */
[----:B------:R-:W-:-:S04]  /*ba70*/  ISETP.NE.AND P1, PT, R0, 0x5, PT ;  /* 0x000000050000780c */ /* 0x000fc80003f25270 */
[----:B------:R-:W-:Y:S02]  /*ba80*/  SEL R3, RZ, 0x1, P1 ;  /* 0x00000001ff037807 */ /* 0x000fe40000800000 */
[----:B------:R-:W-:Y:S02]  /*ba90*/  SEL R7, R0, RZ, P1 ;  /* 0x000000ff00077207 */ /* 0x000fe40000800000 */
[----:B------:R-:W-:-:S03]  /*baa0*/  LOP3.LUT R11, R6, R3, RZ, 0x3c, !PT ;  /* 0x00000003060b7212 */ /* 0x000fc600078e3cff */
[----:B------:R-:W-:Y:S01]  /*bab0*/  IMAD R6, R7, 0x8, R2 ;  /* 0x0000000807067824 */ /* 0x000fe200078e0202 */
[----:B0-----:R-:W-:Y:S01]  /*bac0*/  SHF.L.U32 R5, R11, 0x1f, RZ ;  /* 0x0000001f0b057819 */ /* 0x001fe200000006ff */
[----:B-1----:R-:W-:Y:S06]  /*bad0*/  @!P0 BRA `(.L_x_314) ;  /* 0x00000004000c8947 */ /* 0x002fec0003800000 */
.L_x_328:
[----:B------:R-:W1:Y:S01]  /*bae0*/  SYNCS.PHASECHK.TRANS64.TRYWAIT P0, [R6+URZ], R5 ;  /* 0x00000005060075a7 */ /* 0x000e62000800017f */
[----:B------:R-:W-:-:S05]  /*baf0*/  VIADD R0, R7, 0x1 ;  /* 0x0000000107007836 */ /* 0x000fca0000000000 */
[----:B------:R-:W-:-:S04]  /*bb00*/  ISETP.NE.AND P1, PT, R0, 0x5, PT ;  /* 0x000000050000780c */ /* 0x000fc80003f25270 */
[----:B0-----:R-:W-:Y:S02]  /*bb10*/  SEL R4, RZ, 0x1, P1 ;  /* 0x00000001ff047807 */ /* 0x001fe40000800000 */
[----:B------:R-:W-:Y:S02]  /*bb20*/  SEL R3, R0, RZ, P1 ;  /* 0x000000ff00037207 */ /* 0x000fe40000800000 */
[----:B------:R-:W-:Y:S01]  /*bb30*/  LOP3.LUT R0, R11, R4, RZ, 0x3c, !PT ;  /* 0x000000040b007212 */ /* 0x000fe200078e3cff */
[----:B-1----:R-:W-:Y:S06]  /*bb40*/  @!P0 BRA `(.L_x_315) ;  /* 0x0000000400048947 */ /* 0x002fec0003800000 */
.L_x_329:
[----:B------:R-:W-:Y:S01]  /*bb50*/  IMAD R3, R3, 0x8, R2 ;  /* 0x0000000803037824 */ /* 0x000fe200078e0202 */
[----:B------:R-:W-:-:S07]  /*bb60*/  SHF.L.U32 R0, R0, 0x1f, RZ ;  /* 0x0000001f00007819 */ /* 0x000fce00000006ff */
.L_x_316:
[----:B-1----:R1:W2:Y:S02]  /*bb70*/  SYNCS.PHASECHK.TRANS64.TRYWAIT P0, [R3+URZ], R0 ;  /* 0x00000000030075a7 */ /* 0x0022a4000800017f */
[----:B--2---:R-:W-:Y:S05]  /*bb80*/  @!P0 NANOSLEEP.SYNCS 0x989680 ;  /* 0x009896800000895d */ /* 0x004fea0003900000 */
[----:B------:R-:W2:Y:S02]  /*bb90*/  @!P0 SYNCS.PHASECHK.TRANS64 P0, [R3+URZ], R0 ;  /* 0x00000000030085a7 */ /* 0x000ea4000800007f */
[----:B--2---:R-:W-:Y:S05]  /*bba0*/  @!P0 BRA `(.L_x_316) ;  /* 0xfffffffc00f08947 */ /* 0x004fea000383ffff */
.L_x_310:
[----:B------:R-:W-:Y:S05]  /*bbb0*/  BSYNC B0 ;  /* 0x0000000000007941 */ /* 0x000fea0003800000 */
.L_x_309:
[----:B------:R-:W-:Y:S05]  /*bbc0*/  EXIT ;  /* 0x000000000000794d */ /* 0x000fea0003800000 */
.L_x_19:
[----:B-1----:R1:W2:Y:S02]  /*bbd0*/  SYNCS.PHASECHK.TRANS64.TRYWAIT P0, [R161+URZ], R0 ;  /* 0x00000000a10075a7 */ /* 0x0022a4000800017f */
[----:B--2---:R-:W-:Y:S05]  /*bbe0*/  @!P0 NANOSLEEP.SYNCS 0x989680 ;  /* 0x009896800000895d */ /* 0x004fea0003900000 */
[----:B------:R-:W2:Y:S02]  /*bbf0*/  @!P0 SYNCS.PHASECHK.TRANS64 P0, [R161+URZ], R0 ;  /* 0x00000000a10085a7 */ /* 0x000ea4000800007f */
[----:B--2---:R-:W-:Y:S05]  /*bc00*/  @!P0 BRA `(.L_x_19) ;  /* 0xfffffffc00f08947 */ /* 0x004fea000383ffff */
[----:B------:R-:W-:Y:S05]  /*bc10*/  BRA `(.L_x_317) ;  /* 0xffffff5800b87947 */ /* 0x000fea000383ffff */
.L_x_24:
[----:B--2---:R2:W3:Y:S02]  /*bc20*/  SYNCS.PHASECHK.TRANS64.TRYWAIT P1, [R3+URZ], R0 ;  /* 0x00000000030075a7 */ /* 0x0044e4000802017f */
[----:B---3--:R-:W-:Y:S05]  /*bc30*/  @!P1 NANOSLEEP.SYNCS 0x989680 ;  /* 0x009896800000995d */ /* 0x008fea0003900000 */
[----:B------:R-:W3:Y:S02]  /*bc40*/  @!P1 SYNCS.PHASECHK.TRANS64 P1, [R3+URZ], R0 ;  /* 0x00000000030095a7 */ /* 0x000ee4000802007f */
[----:B---3--:R-:W-:Y:S05]  /*bc50*/  @!P1 BRA `(.L_x_24) ;  /* 0xfffffffc00f09947 */ /* 0x008fea000383ffff */
[----:B------:R-:W-:Y:S05]  /*bc60*/  BRA `(.L_x_23) ;  /* 0xffffff5c00247947 */ /* 0x000fea000383ffff */
.L_x_29:
[----:B--2---:R-:W-:-:S04]  /*bc70*/  IMAD.U32 R5, RZ, RZ, UR7 ;  /* 0x00000007ff057e24 */ /* 0x004fc8000f8e00ff */
[----:B------:R2:W3:Y:S03]  /*bc80*/  SYNCS.PHASECHK.TRANS64.TRYWAIT P1, [R5+URZ], R4 ;  /* 0x00000004050075a7 */ /* 0x0004e6000802017f */
[----:B---3--:R-:W-:Y:S05]  /*bc90*/  @!P1 NANOSLEEP.SYNCS 0x989680 ;  /* 0x009896800000995d */ /* 0x008fea0003900000 */
[----:B------:R-:W3:Y:S02]  /*bca0*/  @!P1 SYNCS.PHASECHK.TRANS64 P1, [R5+URZ], R4 ;  /* 0x00000004050095a7 */ /* 0x000ee4000802007f */
[----:B---3--:R-:W-:Y:S05]  /*bcb0*/  @!P1 BRA `(.L_x_29) ;  /* 0xfffffffc00ec9947 */ /* 0x008fea000383ffff */
[----:B------:R-:W-:Y:S05]  /*bcc0*/  BRA `(.L_x_28) ;  /* 0xffffff6000807947 */ /* 0x000fea000383ffff */
.L_x_35:
[----:B-1----:R1:W2:Y:S02]  /*bcd0*/  SYNCS.PHASECHK.TRANS64.TRYWAIT P0, [R161+URZ+0x10], R0 ;  /* 0x00001000a10075a7 */ /* 0x0022a4000800017f */
[----:B--2---:R-:W-:Y:S05]  /*bce0*/  @!P0 NANOSLEEP.SYNCS 0x989680 ;  /* 0x009896800000895d */ /* 0x004fea0003900000 */
[----:B------:R-:W2:Y:S02]  /*bcf0*/  @!P0 SYNCS.PHASECHK.TRANS64 P0, [R161+URZ+0x10], R0 ;  /* 0x00001000a10085a7 */ /* 0x000ea4000800007f */
[----:B--2---:R-:W-:Y:S05]  /*bd00*/  @!P0 BRA `(.L_x_35) ;  /* 0xfffffffc00f08947 */ /* 0x004fea000383ffff */
[----:B------:R-:W-:Y:S05]  /*bd10*/  BRA `(.L_x_318) ;  /* 0xffffff6800587947 */ /* 0x000fea000383ffff */
.L_x_296:
[----:B------:R-:W-:Y:S01]  /*bd20*/  BSSY B1, `(.L_x_319) ;  /* 0x0000006000017945 */ /* 0x000fe20003800000 */
[----:B------:R-:W-:-:S07]  /*bd30*/  IMAD.MOV.U32 R15, RZ, RZ, -0x1 ;  /* 0xffffffffff0f7424 */ /* 0x000fce00078e00ff */
[----:B-----5:R-:W-:Y:S05]  /*bd40*/  WARPSYNC.COLLECTIVE R15, `(.L_x_320) ;  /* 0x000000000f0c7348 */ /* 0x020fea0003c00000 */
[----:B------:R-:W-:Y:S02]  /*bd50*/  ELECT P6, UR62, PT ;  /* 0x00000000003e782f */ /* 0x000fe400038c0000 */
[----:B------:R-:W-:Y:S01]  /*bd60*/  MOV R14, UR62 ;  /* 0x0000003e000e7c02 */ /* 0x000fe20008000f00 */
[----:B-----5:R-:W-:Y:S10]  /*bd70*/  ENDCOLLECTIVE ;  /* 0x000000000000791b */ /* 0x020ff40003800000 */
.L_x_320:
[----:B------:R-:W-:Y:S05]  /*bd80*/  BSYNC B1 ;  /* 0x0000000000017941 */ /* 0x000fea0003800000 */
.L_x_319:
[----:B------:R-:W-:Y:S05]  /*bd90*/  BRA `(.L_x_321) ;  /* 0xffffffec00a07947 */ /* 0x000fea000383ffff */
.L_x_299:
[----:B0-----:R0:W1:Y:S02]  /*bda0*/  SYNCS.PHASECHK.TRANS64.TRYWAIT P1, [R12+URZ+0x28], R5 ;  /* 0x000028050c0075a7 */ /* 0x001064000802017f */
[----:B-1----:R-:W-:Y:S05]  /*bdb0*/  @!P1 NANOSLEEP.SYNCS 0x989680 ;  /* 0x009896800000995d */ /* 0x002fea0003900000 */
[----:B------:R-:W1:Y:S02]  /*bdc0*/  @!P1 SYNCS.PHASECHK.TRANS64 P1, [R12+URZ+0x28], R5 ;  /* 0x000028050c0095a7 */ /* 0x000e64000802007f */
[----:B-1----:R-:W-:Y:S05]  /*bdd0*/  @!P1 BRA `(.L_x_299) ;  /* 0xfffffffc00f09947 */ /* 0x002fea000383ffff */
[----:B------:R-:W-:Y:S05]  /*bde0*/  BRA `(.L_x_322) ;  /* 0xffffffec00d47947 */ /* 0x000fea000383ffff */
.L_x_308:
[----:B------:R-:W-:Y:S01]  /*bdf0*/  BSSY B0, `(.L_x_323) ;  /* 0x0000006000007945 */ /* 0x000fe20003800000 */
[----:B------:R-:W-:-:S07]  /*be00*/  IMAD.MOV.U32 R15, RZ, RZ, -0x1 ;  /* 0xffffffffff0f7424 */ /* 0x000fce00078e00ff */
[----:B-----5:R-:W-:Y:S05]  /*be10*/  WARPSYNC.COLLECTIVE R15, `(.L_x_324) ;  /* 0x000000000f0c7348 */ /* 0x020fea0003c00000 */
[----:B------:R-:W-:Y:S02]  /*be20*/  ELECT P6, UR62, PT ;  /* 0x00000000003e782f */ /* 0x000fe400038c0000 */
[----:B------:R-:W-:Y:S01]  /*be30*/  MOV R14, UR62 ;  /* 0x0000003e000e7c02 */ /* 0x000fe20008000f00 */
[----:B-----5:R-:W-:Y:S10]  /*be40*/  ENDCOLLECTIVE ;  /* 0x000000000000791b */ /* 0x020ff40003800000 */
.L_x_324:
[----:B------:R-:W-:Y:S05]  /*be50*/  BSYNC B0 ;  /* 0x0000000000007941 */ /* 0x000fea0003800000 */
.L_x_323:
[----:B------:R-:W-:Y:S05]  /*be60*/  BRA `(.L_x_325) ;  /* 0xfffffff800807947 */ /* 0x000fea000383ffff */
.L_x_312:
[----:B0-----:R0:W1:Y:S02]  /*be70*/  SYNCS.PHASECHK.TRANS64.TRYWAIT P0, [R9+URZ], R4 ;  /* 0x00000004090075a7 */ /* 0x001064000800017f */
[----:B-1----:R-:W-:Y:S05]  /*be80*/  @!P0 NANOSLEEP.SYNCS 0x989680 ;  /* 0x009896800000895d */ /* 0x002fea0003900000 */
[----:B------:R-:W1:Y:S02]  /*be90*/  @!P0 SYNCS.PHASECHK.TRANS64 P0, [R9+URZ], R4 ;  /* 0x00000004090085a7 */ /* 0x000e64000800007f */
[----:B-1----:R-:W-:Y:S05]  /*bea0*/  @!P0 BRA `(.L_x_312) ;  /* 0xfffffffc00f08947 */ /* 0x002fea000383ffff */
[----:B------:R-:W-:Y:S05]  /*beb0*/  BRA `(.L_x_326) ;  /* 0xfffffff800c07947 */ /* 0x000fea000383ffff */
.L_x_313:
[----:B0-----:R0:W1:Y:S02]  /*bec0*/  SYNCS.PHASECHK.TRANS64.TRYWAIT P0, [R8+URZ], R5 ;  /* 0x00000005080075a7 */ /* 0x001064000800017f */
[----:B-1----:R-:W-:Y:S05]  /*bed0*/  @!P0 NANOSLEEP.SYNCS 0x989680 ;  /* 0x009896800000895d */ /* 0x002fea0003900000 */
[----:B------:R-:W1:Y:S02]  /*bee0*/  @!P0 SYNCS.PHASECHK.TRANS64 P0, [R8+URZ], R5 ;  /* 0x00000005080085a7 */ /* 0x000e64000800007f */
[----:B-1----:R-:W-:Y:S05]  /*bef0*/  @!P0 BRA `(.L_x_313) ;  /* 0xfffffffc00f08947 */ /* 0x002fea000383ffff */
[----:B------:R-:W-:Y:S05]  /*bf00*/  BRA `(.L_x_327) ;  /* 0xfffffff800d07947 */ /* 0x000fea000383ffff */
.L_x_314:
[----:B0-----:R0:W1:Y:S02]  /*bf10*/  SYNCS.PHASECHK.TRANS64.TRYWAIT P0, [R9+URZ], R4 ;  /* 0x00000004090075a7 */ /* 0x001064000800017f */
[----:B-1----:R-:W-:Y:S05]  /*bf20*/  @!P0 NANOSLEEP.SYNCS 0x989680 ;  /* 0x009896800000895d */ /* 0x002fea0003900000 */
[----:B------:R-:W1:Y:S02]  /*bf30*/  @!P0 SYNCS.PHASECHK.TRANS64 P0, [R9+URZ], R4 ;  /* 0x00000004090085a7 */ /* 0x000e64000800007f */
[----:B-1----:R-:W-:Y:S05]  /*bf40*/  @!P0 BRA `(.L_x_314) ;  /* 0xfffffffc00f08947 */ /* 0x002fea000383ffff */
[----:B------:R-:W-:Y:S05]  /*bf50*/  BRA `(.L_x_328) ;  /* 0xfffffff800e07947 */ /* 0x000fea000383ffff */
.L_x_315:
[----:B0-----:R0:W1:Y:S02]  /*bf60*/  SYNCS.PHASECHK.TRANS64.TRYWAIT P0, [R6+URZ], R5 ;  /* 0x00000005060075a7 */ /* 0x001064000800017f */
[----:B-1----:R-:W-:Y:S05]  /*bf70*/  @!P0 NANOSLEEP.SYNCS 0x989680 ;  /* 0x009896800000895d */ /* 0x002fea0003900000 */
[----:B------:R-:W1:Y:S02]  /*bf80*/  @!P0 SYNCS.PHASECHK.TRANS64 P0, [R6+URZ], R5 ;  /* 0x00000005060085a7 */ /* 0x000e64000800007f */
[----:B-1----:R-:W-:Y:S05]  /*bf90*/  @!P0 BRA `(.L_x_315) ;  /* 0xfffffffc00f08947 */ /* 0x002fea000383ffff */
[----:B------:R-:W-:Y:S05]  /*bfa0*/  BRA `(.L_x_329) ;  /* 0xfffffff800e87947 */ /* 0x000fea000383ffff */
.L_x_330:
[----:B------:R-:W-:-:S00]  /*bfb0*/  BRA `(.L_x_330) ;  /* 0xfffffffc00fc7947 */ /* 0x000fc0000383ffff */
[----:B------:R-:W-:-:S00]  /*bfc0*/  NOP ;  /* 0x0000000000007918 */ /* 0x000fc00000000000 */
        /* <DEDUP_REMOVED lines=11> */
.L_x_331:


//--------------------- .nv.global.init           --------------------------
	.section	.nv.global.init,"aw",@progbits
.nv.global.init:
	.type		$str$22,@object
	.size		$str$22,($str$23 - $str$22)
$str$22:
        /*0000*/ 	.byte	0x6b, 0x5f, 0x74, 0x69, 0x6c, 0x65, 0x5f, 0x63, 0x6f, 0x75, 0x6e, 0x74, 0x20, 0x3e, 0x3d, 0x20
        /*0010*/ 	.byte	0x31, 0x00
	.type		$str$23,@object
	.size		$str$23,(__unnamed_1 - $str$23)
$str$23:
        /*0012*/ 	.byte	0x2f, 0x74, 0x6d, 0x70, 0x2f, 0x63, 0x75, 0x74, 0x6c, 0x61, 0x73, 0x73, 0x5f, 0x73, 0x77, 0x65
        /*0022*/ 	.byte	0x65, 0x70, 0x5f, 0x73, 0x72, 0x63, 0x2f, 0x69, 0x6e, 0x63, 0x6c, 0x75, 0x64, 0x65, 0x2f, 0x63
        /*0032*/ 	.byte	0x75, 0x74, 0x6c, 0x61, 0x73, 0x73, 0x2f, 0x67, 0x65, 0x6d, 0x6d, 0x2f, 0x63, 0x6f, 0x6c, 0x6c
        /*0042*/ 	.byte	0x65, 0x63, 0x74, 0x69, 0x76, 0x65, 0x2f, 0x73, 0x6d, 0x39, 0x30, 0x5f, 0x6d, 0x6d, 0x61, 0x5f
        /*0052*/ 	.byte	0x74, 0x6d, 0x61, 0x5f, 0x67, 0x6d, 0x6d, 0x61, 0x5f, 0x73, 0x73, 0x5f, 0x77, 0x61, 0x72, 0x70
        /*0062*/ 	.byte	0x73, 0x70, 0x65, 0x63, 0x69, 0x61, 0x6c, 0x69, 0x7a, 0x65, 0x64, 0x2e, 0x68, 0x70, 0x70, 0x00
	.type		__unnamed_1,@object
	.size		__unnamed_1,(.L_0 - __unnamed_1)
__unnamed_1:
        /*0072*/ 	.byte	0x76, 0x6f, 0x69, 0x64, 0x20, 0x63, 0x75, 0x74, 0x6c, 0x61, 0x73, 0x73, 0x3a, 0x3a, 0x67, 0x65
        /* <DEDUP_REMOVED lines=177> */
        /*0b92*/ 	.byte	0x74, 0x69, 0x74, 0x79, 0x5d, 0x00
.L_0:


//--------------------- .nv.shared._ZN7cutlass13device_kernelINS_4gemm6kernel13GemmUniversalIN4cute5tupleIJiiiiEEENS1_10collective13CollectiveMmaINS1_34MainloopSm90TmaGmmaWarpSpecializedILi5ENS5_IJNS4_1CILi2EEENSA_ILi1EEESC_EEENS1_32KernelTmaWarpSpecializedPingpongEEENS5_IJNSA_ILi64EEENSA_ILi256EEESG_EEENS_10tfloat32_tENS5_IJlSC_lEEESJ_SK_NS4_8TiledMMAINS4_8MMA_AtomIJNS4_4SM904GMMA30MMA_64x256x8_F32TF32TF32_SS_TNILNSO_7ScaleInE1ELSQ_1EEEEEENS4_6LayoutINS5_IJSC_SC_SC_EEENS5_IJNSA_ILi0EEESV_SV_EEEEENS5_IJNS4_10UnderscoreESY_SY_EEEEENS4_13SM90_TMA_LOADENS4_14ComposedLayoutINS4_7SwizzleILi3ELi4ELi3EEENS4_18smem_ptr_flag_bitsILi32EEENST_INS5_IJNSA_ILi8EEENSA_ILi32EEEEEENS5_IJS18_SC_EEEEEEEvNS4_8identityENS4_23SM90_TMA_LOAD_MULTICASTES1C_vS1D_EENS_8epilogue10collective6detail29Sm90TmaWarpSpecializedAdapterINS1H_15DefaultEpilogueISJ_SK_SK_NS1G_6thread17LinearCombinationISJ_Li1EffLNS1L_9ScaleType4KindE0ELNS_15FloatRoundStyleE2ESJ_EENS1_15EpilogueDefaultEEEEEvvEEEEvNT_6ParamsE --------------------------
	.section	.nv.shared._ZN7cutlass13device_kernelINS_4gemm6kernel13GemmUniversalIN4cute5tupleIJiiiiEEENS1_10collective13CollectiveMmaINS1_34MainloopSm90TmaGmmaWarpSpecializedILi5ENS5_IJNS4_1CILi2EEENSA_ILi1EEESC_EEENS1_32KernelTmaWarpSpecializedPingpongEEENS5_IJNSA_ILi64EEENSA_ILi256EEESG_EEENS_10tfloat32_tENS5_IJlSC_lEEESJ_SK_NS4_8TiledMMAINS4_8MMA_AtomIJNS4_4SM904GMMA30MMA_64x256x8_F32TF32TF32_SS_TNILNSO_7ScaleInE1ELSQ_1EEEEEENS4_6LayoutINS5_IJSC_SC_SC_EEENS5_IJNSA_ILi0EEESV_SV_EEEEENS5_IJNS4_10UnderscoreESY_SY_EEEEENS4_13SM90_TMA_LOADENS4_14ComposedLayoutINS4_7SwizzleILi3ELi4ELi3EEENS4_18smem_ptr_flag_bitsILi32EEENST_INS5_IJNSA_ILi8EEENSA_ILi32EEEEEENS5_IJS18_SC_EEEEEEEvNS4_8identityENS4_23SM90_TMA_LOAD_MULTICASTES1C_vS1D_EENS_8epilogue10collective6detail29Sm90TmaWarpSpecializedAdapterINS1H_15DefaultEpilogueISJ_SK_SK_NS1G_6thread17LinearCombinationISJ_Li1EffLNS1L_9ScaleType4KindE0ELNS_15FloatRoundStyleE2ESJ_EENS1_15EpilogueDefaultEEEEEvvEEEEvNT_6ParamsE,"aw",@nobits
	.sectionflags	@""
	.align	16
	.zero		1024


//--------------------- .nv.shared.reserved.0     --------------------------
	.section	.nv.shared.reserved.0,"aw",@nobits
	.weak		__nv_reservedSMEM_offset_0_alias
	.size		__nv_reservedSMEM_offset_0_alias, 0, 0
	.other		__nv_reservedSMEM_offset_0_alias,@"STO_CUDA_RESERVED_SHARED STV_DEFAULT"
__nv_reservedSMEM_offset_0_alias:
	.zero		0


//--------------------- .nv.global                --------------------------
	.section	.nv.global,"aw",@nobits
.nv.global:
	.type		_ZN39_INTERNAL_f3ac4959_4_k_cu_b5451bb1_69654cute1_E,@object
	.size		_ZN39_INTERNAL_f3ac4959_4_k_cu_b5451bb1_69654cute1_E,(_ZN39_INTERNAL_f3ac4959_4_k_cu_b5451bb1_69654cuda3std3__45__cpo6cbeginE - _ZN39_INTERNAL_f3ac4959_4_k_cu_b5451bb1_69654cute1_E)
_ZN39_INTERNAL_f3ac4959_4_k_cu_b5451bb1_69654cute1_E:
	.zero		1
	.type		_ZN39_INTERNAL_f3ac4959_4_k_cu_b5451bb1_69654cuda3std3__45__cpo6cbeginE,@object
	.size		_ZN39_INTERNAL_f3ac4959_4_k_cu_b5451bb1_69654cuda3std3__45__cpo6cbeginE,(_ZN39_INTERNAL_f3ac4959_4_k_cu_b5451bb1_69654cuda3std3__48in_placeE - _ZN39_INTERNAL_f3ac4959_4_k_cu_b5451bb1_69654cuda3std3__45__cpo6cbeginE)
_ZN39_INTERNAL_f3ac4959_4_k_cu_b5451bb1_69654cuda3std3__45__cpo6cbeginE:
	.zero		1
	.type		_ZN39_INTERNAL_f3ac4959_4_k_cu_b5451bb1_69654cuda3std3__48in_placeE,@object
	.size		_ZN39_INTERNAL_f3ac4959_4_k_cu_b5451bb1_69654cuda3std3__48in_placeE,(_ZN39_INTERNAL_f3ac4959_4_k_cu_b5451bb1_69654cuda3std6ranges3__45__cpo9iter_moveE - _ZN39_INTERNAL_f3ac4959_4_k_cu_b5451bb1_69654cuda3std3__48in_placeE)
_ZN39_INTERNAL_f3ac4959_4_k_cu_b5451bb1_69654cuda3std3__48in_placeE:
	.zero		1
	.type		_ZN39_INTERNAL_f3ac4959_4_k_cu_b5451bb1_69654cuda3std6ranges3__45__cpo9iter_moveE,@object
	.size		_ZN39_INTERNAL_f3ac4959_4_k_cu_b5451bb1_69654cuda3std6ranges3__45__cpo9iter_moveE,(_ZN39_INTERNAL_f3ac4959_4_k_cu_b5451bb1_69654cuda3std3__45__cpo5beginE - _ZN39_INTERNAL_f3ac4959_4_k_cu_b5451bb1_69654cuda3std6ranges3__45__cpo9iter_moveE)
_ZN39_INTERNAL_f3ac4959_4_k_cu_b5451bb1_69654cuda3std6ranges3__45__cpo9iter_moveE:
	.zero		1
	.type		_ZN39_INTERNAL_f3ac4959_4_k_cu_b5451bb1_69654cuda3std3__45__cpo5beginE,@object
	.size		_ZN39_INTERNAL_f3ac4959_4_k_cu_b5451bb1_69654cuda3std3__45__cpo5beginE,(_ZN39_INTERNAL_f3ac4959_4_k_cu_b5451bb1_69654cuda3std3__441_GLOBAL__N__f3ac4959_4_k_cu_b5451bb1_69656ignoreE - _ZN39_INTERNAL_f3ac4959_4_k_cu_b5451bb1_69654cuda3std3__45__cpo5beginE)
_ZN39_INTERNAL_f3ac4959_4_k_cu_b5451bb1_69654cuda3std3__45__cpo5beginE:
	.zero		1
	.type		_ZN39_INTERNAL_f3ac4959_4_k_cu_b5451bb1_69654cuda3std3__441_GLOBAL__N__f3ac4959_4_k_cu_b5451bb1_69656ignoreE,@object
	.size		_ZN39_INTERNAL_f3ac4959_4_k_cu_b5451bb1_69654cuda3std3__441_GLOBAL__N__f3ac4959_4_k_cu_b5451bb1_69656ignoreE,(_ZN39_INTERNAL_f3ac4959_4_k_cu_b5451bb1_69654cute7productE - _ZN39_INTERNAL_f3ac4959_4_k_cu_b5451bb1_69654cuda3std3__441_GLOBAL__N__f3ac4959_4_k_cu_b5451bb1_69656ignoreE)
_ZN39_INTERNAL_f3ac4959_4_k_cu_b5451bb1_69654cuda3std3__441_GLOBAL__N__f3ac4959_4_k_cu_b5451bb1_69656ignoreE:
	.zero		1
	.type		_ZN39_INTERNAL_f3ac4959_4_k_cu_b5451bb1_69654cute7productE,@object
	.size		_ZN39_INTERNAL_f3ac4959_4_k_cu_b5451bb1_69654cute7productE,(_ZN39_INTERNAL_f3ac4959_4_k_cu_b5451bb1_69654cuda3std3__45__cpo3endE - _ZN39_INTERNAL_f3ac4959_4_k_cu_b5451bb1_69654cute7productE)
_ZN39_INTERNAL_f3ac4959_4_k_cu_b5451bb1_69654cute7productE:
	.zero		1
	.type		_ZN39_INTERNAL_f3ac4959_4_k_cu_b5451bb1_69654cuda3std3__45__cpo3endE,@object
	.size		_ZN39_INTERNAL_f3ac4959_4_k_cu_b5451bb1_69654cuda3std3__45__cpo3endE,(_ZN39_INTERNAL_f3ac4959_4_k_cu_b5451bb1_69654cuda3std3__419piecewise_constructE - _ZN39_INTERNAL_f3ac4959_4_k_cu_b5451bb1_69654cuda3std3__45__cpo3endE)
_ZN39_INTERNAL_f3ac4959_4_k_cu_b5451bb1_69654cuda3std3__45__cpo3endE:
	.zero		1
	.type		_ZN39_INTERNAL_f3ac4959_4_k_cu_b5451bb1_69654cuda3std3__419piecewise_constructE,@object
	.size		_ZN39_INTERNAL_f3ac4959_4_k_cu_b5451bb1_69654cuda3std3__419piecewise_constructE,(_ZN39_INTERNAL_f3ac4959_4_k_cu_b5451bb1_69654cuda3std3__45__cpo4cendE - _ZN39_INTERNAL_f3ac4959_4_k_cu_b5451bb1_69654cuda3std3__419piecewise_constructE)
_ZN39_INTERNAL_f3ac4959_4_k_cu_b5451bb1_69654cuda3std3__419piecewise_constructE:
	.zero		1
	.type		_ZN39_INTERNAL_f3ac4959_4_k_cu_b5451bb1_69654cuda3std3__45__cpo4cendE,@object
	.size		_ZN39_INTERNAL_f3ac4959_4_k_cu_b5451bb1_69654cuda3std3__45__cpo4cendE,(_ZN39_INTERNAL_f3ac4959_4_k_cu_b5451bb1_69654cuda3std6ranges3__45__cpo4swapE - _ZN39_INTERNAL_f3ac4959_4_k_cu_b5451bb1_69654cuda3std3__45__cpo4cendE)
_ZN39_INTERNAL_f3ac4959_4_k_cu_b5451bb1_69654cuda3std3__45__cpo4cendE:
	.zero		1
	.type		_ZN39_INTERNAL_f3ac4959_4_k_cu_b5451bb1_69654cuda3std6ranges3__45__cpo4swapE,@object
	.size		_ZN39_INTERNAL_f3ac4959_4_k_cu_b5451bb1_69654cuda3std6ranges3__45__cpo4swapE,(.L_8 - _ZN39_INTERNAL_f3ac4959_4_k_cu_b5451bb1_69654cuda3std6ranges3__45__cpo4swapE)
_ZN39_INTERNAL_f3ac4959_4_k_cu_b5451bb1_69654cuda3std6ranges3__45__cpo4swapE:
	.zero		1
.L_8:


//--------------------- .nv.constant0._ZN7cutlass13device_kernelINS_4gemm6kernel13GemmUniversalIN4cute5tupleIJiiiiEEENS1_10collective13CollectiveMmaINS1_34MainloopSm90TmaGmmaWarpSpecializedILi5ENS5_IJNS4_1CILi2EEENSA_ILi1EEESC_EEENS1_32KernelTmaWarpSpecializedPingpongEEENS5_IJNSA_ILi64EEENSA_ILi256EEESG_EEENS_10tfloat32_tENS5_IJlSC_lEEESJ_SK_NS4_8TiledMMAINS4_8MMA_AtomIJNS4_4SM904GMMA30MMA_64x256x8_F32TF32TF32_SS_TNILNSO_7ScaleInE1ELSQ_1EEEEEENS4_6LayoutINS5_IJSC_SC_SC_EEENS5_IJNSA_ILi0EEESV_SV_EEEEENS5_IJNS4_10UnderscoreESY_SY_EEEEENS4_13SM90_TMA_LOADENS4_14ComposedLayoutINS4_7SwizzleILi3ELi4ELi3EEENS4_18smem_ptr_flag_bitsILi32EEENST_INS5_IJNSA_ILi8EEENSA_ILi32EEEEEENS5_IJS18_SC_EEEEEEEvNS4_8identityENS4_23SM90_TMA_LOAD_MULTICASTES1C_vS1D_EENS_8epilogue10collective6detail29Sm90TmaWarpSpecializedAdapterINS1H_15DefaultEpilogueISJ_SK_SK_NS1G_6thread17LinearCombinationISJ_Li1EffLNS1L_9ScaleType4KindE0ELNS_15FloatRoundStyleE2ESJ_EENS1_15EpilogueDefaultEEEEEvvEEEEvNT_6ParamsE --------------------------
	.section	.nv.constant0._ZN7cutlass13device_kernelINS_4gemm6kernel13GemmUniversalIN4cute5tupleIJiiiiEEENS1_10collective13CollectiveMmaINS1_34MainloopSm90TmaGmmaWarpSpecializedILi5ENS5_IJNS4_1CILi2EEENSA_ILi1EEESC_EEENS1_32KernelTmaWarpSpecializedPingpongEEENS5_IJNSA_ILi64EEENSA_ILi256EEESG_EEENS_10tfloat32_tENS5_IJlSC_lEEESJ_SK_NS4_8TiledMMAINS4_8MMA_AtomIJNS4_4SM904GMMA30MMA_64x256x8_F32TF32TF32_SS_TNILNSO_7ScaleInE1ELSQ_1EEEEEENS4_6LayoutINS5_IJSC_SC_SC_EEENS5_IJNSA_ILi0EEESV_SV_EEEEENS5_IJNS4_10UnderscoreESY_SY_EEEEENS4_13SM90_TMA_LOADENS4_14ComposedLayoutINS4_7SwizzleILi3ELi4ELi3EEENS4_18smem_ptr_flag_bitsILi32EEENST_INS5_IJNSA_ILi8EEENSA_ILi32EEEEEENS5_IJS18_SC_EEEEEEEvNS4_8identityENS4_23SM90_TMA_LOAD_MULTICASTES1C_vS1D_EENS_8epilogue10collective6detail29Sm90TmaWarpSpecializedAdapterINS1H_15DefaultEpilogueISJ_SK_SK_NS1G_6thread17LinearCombinationISJ_Li1EffLNS1L_9ScaleType4KindE0ELNS_15FloatRoundStyleE2ESJ_EENS1_15EpilogueDefaultEEEEEvvEEEEvNT_6ParamsE,"a",@progbits
	.sectionflags	@""
	.align	4
.nv.constant0._ZN7cutlass13device_kernelINS_4gemm6kernel13GemmUniversalIN4cute5tupleIJiiiiEEENS1_10collective13CollectiveMmaINS1_34MainloopSm90TmaGmmaWarpSpecializedILi5ENS5_IJNS4_1CILi2EEENSA_ILi1EEESC_EEENS1_32KernelTmaWarpSpecializedPingpongEEENS5_IJNSA_ILi64EEENSA_ILi256EEESG_EEENS_10tfloat32_tENS5_IJlSC_lEEESJ_SK_NS4_8TiledMMAINS4_8MMA_AtomIJNS4_4SM904GMMA30MMA_64x256x8_F32TF32TF32_SS_TNILNSO_7ScaleInE1ELSQ_1EEEEEENS4_6LayoutINS5_IJSC_SC_SC_EEENS5_IJNSA_ILi0EEESV_SV_EEEEENS5_IJNS4_10UnderscoreESY_SY_EEEEENS4_13SM90_TMA_LOADENS4_14ComposedLayoutINS4_7SwizzleILi3ELi4ELi3EEENS4_18smem_ptr_flag_bitsILi32EEENST_INS5_IJNSA_ILi8EEENSA_ILi32EEEEEENS5_IJS18_SC_EEEEEEEvNS4_8identityENS4_23SM90_TMA_LOAD_MULTICASTES1C_vS1D_EENS_8epilogue10collective6detail29Sm90TmaWarpSpecializedAdapterINS1H_15DefaultEpilogueISJ_SK_SK_NS1G_6thread17LinearCombinationISJ_Li1EffLNS1L_9ScaleType4KindE0ELNS_15FloatRoundStyleE2ESJ_EENS1_15EpilogueDefaultEEEEEvvEEEEvNT_6ParamsE:
	.zero		1664


//--------------------- SYMBOLS --------------------------

	.type		.nv.reservedSmem.offset0,@object
	.size		.nv.reservedSmem.offset0,0x4
	.type		__assertfail,@function
